







.version 5.0
.target sm_61
.address_size 64


.global .align 1 .b8 __T20[38] = {84, 32, 112, 111, 119, 105, 40, 84, 44, 32, 84, 41, 32, 91, 119, 105, 116, 104, 32, 84, 32, 61, 32, 117, 110, 115, 105, 103, 110, 101, 100, 32, 99, 104, 97, 114, 93, 0};
.global .align 1 .b8 __T21[36] = {84, 32, 112, 111, 119, 105, 40, 84, 44, 32, 84, 41, 32, 91, 119, 105, 116, 104, 32, 84, 32, 61, 32, 115, 105, 103, 110, 101, 100, 32, 99, 104, 97, 114, 93, 0};
.global .align 1 .b8 __T22[30] = {84, 32, 112, 111, 119, 105, 40, 84, 44, 32, 84, 41, 32, 91, 119, 105, 116, 104, 32, 84, 32, 61, 32, 115, 104, 111, 114, 116, 93, 0};
.global .align 1 .b8 __T23[28] = {84, 32, 112, 111, 119, 105, 40, 84, 44, 32, 84, 41, 32, 91, 119, 105, 116, 104, 32, 84, 32, 61, 32, 105, 110, 116, 93, 0};
.global .align 1 .b8 __T24[29] = {84, 32, 112, 111, 119, 105, 40, 84, 44, 32, 84, 41, 32, 91, 119, 105, 116, 104, 32, 84, 32, 61, 32, 108, 111, 110, 103, 93, 0};

.visible .entry _Z14vol2col_kernelIN3c104HalfEEviPKT_iiiiiiiiiiiiiiiiiiPS2_(
.param .u32 _Z14vol2col_kernelIN3c104HalfEEviPKT_iiiiiiiiiiiiiiiiiiPS2__param_0,
.param .u64 _Z14vol2col_kernelIN3c104HalfEEviPKT_iiiiiiiiiiiiiiiiiiPS2__param_1,
.param .u32 _Z14vol2col_kernelIN3c104HalfEEviPKT_iiiiiiiiiiiiiiiiiiPS2__param_2,
.param .u32 _Z14vol2col_kernelIN3c104HalfEEviPKT_iiiiiiiiiiiiiiiiiiPS2__param_3,
.param .u32 _Z14vol2col_kernelIN3c104HalfEEviPKT_iiiiiiiiiiiiiiiiiiPS2__param_4,
.param .u32 _Z14vol2col_kernelIN3c104HalfEEviPKT_iiiiiiiiiiiiiiiiiiPS2__param_5,
.param .u32 _Z14vol2col_kernelIN3c104HalfEEviPKT_iiiiiiiiiiiiiiiiiiPS2__param_6,
.param .u32 _Z14vol2col_kernelIN3c104HalfEEviPKT_iiiiiiiiiiiiiiiiiiPS2__param_7,
.param .u32 _Z14vol2col_kernelIN3c104HalfEEviPKT_iiiiiiiiiiiiiiiiiiPS2__param_8,
.param .u32 _Z14vol2col_kernelIN3c104HalfEEviPKT_iiiiiiiiiiiiiiiiiiPS2__param_9,
.param .u32 _Z14vol2col_kernelIN3c104HalfEEviPKT_iiiiiiiiiiiiiiiiiiPS2__param_10,
.param .u32 _Z14vol2col_kernelIN3c104HalfEEviPKT_iiiiiiiiiiiiiiiiiiPS2__param_11,
.param .u32 _Z14vol2col_kernelIN3c104HalfEEviPKT_iiiiiiiiiiiiiiiiiiPS2__param_12,
.param .u32 _Z14vol2col_kernelIN3c104HalfEEviPKT_iiiiiiiiiiiiiiiiiiPS2__param_13,
.param .u32 _Z14vol2col_kernelIN3c104HalfEEviPKT_iiiiiiiiiiiiiiiiiiPS2__param_14,
.param .u32 _Z14vol2col_kernelIN3c104HalfEEviPKT_iiiiiiiiiiiiiiiiiiPS2__param_15,
.param .u32 _Z14vol2col_kernelIN3c104HalfEEviPKT_iiiiiiiiiiiiiiiiiiPS2__param_16,
.param .u32 _Z14vol2col_kernelIN3c104HalfEEviPKT_iiiiiiiiiiiiiiiiiiPS2__param_17,
.param .u32 _Z14vol2col_kernelIN3c104HalfEEviPKT_iiiiiiiiiiiiiiiiiiPS2__param_18,
.param .u32 _Z14vol2col_kernelIN3c104HalfEEviPKT_iiiiiiiiiiiiiiiiiiPS2__param_19,
.param .u64 _Z14vol2col_kernelIN3c104HalfEEviPKT_iiiiiiiiiiiiiiiiiiPS2__param_20
)
{
.reg .pred %p<16>;
.reg .b16 %rs<6>;
.reg .f32 %f<2>;
.reg .b32 %r<75>;
.reg .b64 %rd<44>;


ld.param.u32 %r19, [_Z14vol2col_kernelIN3c104HalfEEviPKT_iiiiiiiiiiiiiiiiiiPS2__param_0];
ld.param.u64 %rd16, [_Z14vol2col_kernelIN3c104HalfEEviPKT_iiiiiiiiiiiiiiiiiiPS2__param_1];
ld.param.u32 %r20, [_Z14vol2col_kernelIN3c104HalfEEviPKT_iiiiiiiiiiiiiiiiiiPS2__param_2];
ld.param.u32 %r21, [_Z14vol2col_kernelIN3c104HalfEEviPKT_iiiiiiiiiiiiiiiiiiPS2__param_3];
ld.param.u32 %r22, [_Z14vol2col_kernelIN3c104HalfEEviPKT_iiiiiiiiiiiiiiiiiiPS2__param_4];
ld.param.u32 %r23, [_Z14vol2col_kernelIN3c104HalfEEviPKT_iiiiiiiiiiiiiiiiiiPS2__param_5];
ld.param.u32 %r24, [_Z14vol2col_kernelIN3c104HalfEEviPKT_iiiiiiiiiiiiiiiiiiPS2__param_6];
ld.param.u32 %r25, [_Z14vol2col_kernelIN3c104HalfEEviPKT_iiiiiiiiiiiiiiiiiiPS2__param_7];
ld.param.u32 %r26, [_Z14vol2col_kernelIN3c104HalfEEviPKT_iiiiiiiiiiiiiiiiiiPS2__param_8];
ld.param.u32 %r27, [_Z14vol2col_kernelIN3c104HalfEEviPKT_iiiiiiiiiiiiiiiiiiPS2__param_9];
ld.param.u32 %r28, [_Z14vol2col_kernelIN3c104HalfEEviPKT_iiiiiiiiiiiiiiiiiiPS2__param_10];
ld.param.u32 %r29, [_Z14vol2col_kernelIN3c104HalfEEviPKT_iiiiiiiiiiiiiiiiiiPS2__param_11];
ld.param.u32 %r30, [_Z14vol2col_kernelIN3c104HalfEEviPKT_iiiiiiiiiiiiiiiiiiPS2__param_12];
ld.param.u32 %r31, [_Z14vol2col_kernelIN3c104HalfEEviPKT_iiiiiiiiiiiiiiiiiiPS2__param_13];
ld.param.u32 %r32, [_Z14vol2col_kernelIN3c104HalfEEviPKT_iiiiiiiiiiiiiiiiiiPS2__param_14];
ld.param.u32 %r33, [_Z14vol2col_kernelIN3c104HalfEEviPKT_iiiiiiiiiiiiiiiiiiPS2__param_15];
ld.param.u32 %r34, [_Z14vol2col_kernelIN3c104HalfEEviPKT_iiiiiiiiiiiiiiiiiiPS2__param_16];
ld.param.u32 %r35, [_Z14vol2col_kernelIN3c104HalfEEviPKT_iiiiiiiiiiiiiiiiiiPS2__param_17];
ld.param.u32 %r36, [_Z14vol2col_kernelIN3c104HalfEEviPKT_iiiiiiiiiiiiiiiiiiPS2__param_18];
ld.param.u32 %r37, [_Z14vol2col_kernelIN3c104HalfEEviPKT_iiiiiiiiiiiiiiiiiiPS2__param_19];
ld.param.u64 %rd17, [_Z14vol2col_kernelIN3c104HalfEEviPKT_iiiiiiiiiiiiiiiiiiPS2__param_20];
mov.u32 %r38, %ctaid.x;
mov.u32 %r39, %ntid.x;
mov.u32 %r40, %tid.x;
mad.lo.s32 %r71, %r39, %r38, %r40;
setp.ge.s32	%p1, %r71, %r19;
@%p1 bra BB0_14;

cvta.to.global.u64 %rd43, %rd16;
cvta.to.global.u64 %rd36, %rd17;
mul.lo.s32 %r41, %r36, %r35;
mul.lo.s32 %r42, %r41, %r37;
cvt.s64.s32	%rd3, %r42;
shl.b64 %rd23, %rd3, 1;

BB0_2:
mov.u64 %rd4, %rd36;
mov.u32 %r2, %r71;
div.s32 %r44, %r2, %r37;
rem.s32 %r45, %r44, %r36;
div.s32 %r3, %r44, %r36;
rem.s32 %r46, %r3, %r35;
div.s32 %r47, %r3, %r35;
mul.lo.s32 %r48, %r46, %r29;
sub.s32 %r4, %r48, %r26;
mul.lo.s32 %r49, %r45, %r30;
sub.s32 %r5, %r49, %r27;
rem.s32 %r50, %r2, %r37;
mul.lo.s32 %r51, %r50, %r31;
sub.s32 %r6, %r51, %r28;
mul.lo.s32 %r52, %r24, %r23;
mul.lo.s32 %r53, %r52, %r25;
mul.lo.s32 %r54, %r53, %r35;
mad.lo.s32 %r55, %r54, %r47, %r46;
mad.lo.s32 %r56, %r55, %r36, %r45;
mad.lo.s32 %r57, %r56, %r37, %r50;
mul.wide.s32 %rd18, %r57, 2;
add.s64 %rd42, %rd4, %rd18;
mad.lo.s32 %r58, %r47, %r20, %r4;
mad.lo.s32 %r59, %r58, %r21, %r5;
mad.lo.s32 %r60, %r59, %r22, %r6;
cvt.s64.s32	%rd7, %r60;
mov.u32 %r72, 0;
setp.lt.s32	%p2, %r23, 1;
mov.u64 %rd37, %rd42;
@%p2 bra BB0_13;

BB0_3:
mov.u64 %rd32, %rd42;
mov.u64 %rd41, %rd32;
setp.lt.s32	%p3, %r24, 1;
@%p3 bra BB0_12;

mad.lo.s32 %r8, %r72, %r32, %r4;
mov.u32 %r73, 0;
mov.u64 %rd40, %rd41;

BB0_5:
mov.u64 %rd28, %rd40;
mov.u64 %rd39, %rd28;
setp.lt.s32	%p4, %r25, 1;
@%p4 bra BB0_11;

mul.lo.s32 %r63, %r73, %r33;
add.s32 %r10, %r63, %r5;
or.b32 %r11, %r10, %r8;
mul.lo.s32 %r64, %r72, %r32;
mad.lo.s32 %r65, %r64, %r21, %r63;
mul.lo.s32 %r12, %r65, %r22;
mov.u32 %r74, 0;
mov.u64 %rd38, %rd39;

BB0_7:
mul.lo.s32 %r14, %r74, %r34;
add.s32 %r66, %r14, %r6;
or.b32 %r67, %r11, %r66;
setp.gt.s32	%p5, %r67, -1;
setp.lt.s32	%p6, %r8, %r20;
and.pred %p7, %p5, %p6;
setp.lt.s32	%p8, %r10, %r21;
and.pred %p9, %p7, %p8;
setp.lt.s32	%p10, %r66, %r22;
and.pred %p11, %p9, %p10;
@%p11 bra BB0_9;
bra.uni BB0_8;

BB0_9:
add.s32 %r68, %r14, %r12;
cvt.s64.s32	%rd19, %r68;
add.s64 %rd20, %rd19, %rd7;
shl.b64 %rd21, %rd20, 1;
add.s64 %rd22, %rd43, %rd21;
ld.global.u16 %rs5, [%rd22];
bra.uni BB0_10;

BB0_8:
mov.f32 %f1, 0f00000000;

	{ cvt.rn.f16.f32 %rs5, %f1;}



BB0_10:
st.global.u16 [%rd38], %rs5;
add.s64 %rd38, %rd38, %rd23;
add.s32 %r74, %r74, 1;
setp.lt.s32	%p12, %r74, %r25;
mov.u64 %rd39, %rd38;
@%p12 bra BB0_7;

BB0_11:
mov.u64 %rd40, %rd39;
add.s32 %r73, %r73, 1;
setp.lt.s32	%p13, %r73, %r24;
mov.u64 %rd41, %rd40;
@%p13 bra BB0_5;

BB0_12:
mov.u64 %rd42, %rd41;
add.s32 %r72, %r72, 1;
setp.lt.s32	%p14, %r72, %r23;
mov.u64 %rd37, %rd42;
@%p14 bra BB0_3;

BB0_13:
mov.u64 %rd36, %rd37;
shl.b64 %rd24, %rd7, 1;
add.s64 %rd43, %rd43, %rd24;
mov.u32 %r70, %nctaid.x;
mad.lo.s32 %r71, %r70, %r39, %r3;
setp.lt.s32	%p15, %r71, %r19;
@%p15 bra BB0_2;

BB0_14:
ret;
}


.visible .entry _Z13vol2im_kernelIN3c104HalfEfEviPKT_iiiiiiiiiiiiiiiiiiiPS2_(
.param .u32 _Z13vol2im_kernelIN3c104HalfEfEviPKT_iiiiiiiiiiiiiiiiiiiPS2__param_0,
.param .u64 _Z13vol2im_kernelIN3c104HalfEfEviPKT_iiiiiiiiiiiiiiiiiiiPS2__param_1,
.param .u32 _Z13vol2im_kernelIN3c104HalfEfEviPKT_iiiiiiiiiiiiiiiiiiiPS2__param_2,
.param .u32 _Z13vol2im_kernelIN3c104HalfEfEviPKT_iiiiiiiiiiiiiiiiiiiPS2__param_3,
.param .u32 _Z13vol2im_kernelIN3c104HalfEfEviPKT_iiiiiiiiiiiiiiiiiiiPS2__param_4,
.param .u32 _Z13vol2im_kernelIN3c104HalfEfEviPKT_iiiiiiiiiiiiiiiiiiiPS2__param_5,
.param .u32 _Z13vol2im_kernelIN3c104HalfEfEviPKT_iiiiiiiiiiiiiiiiiiiPS2__param_6,
.param .u32 _Z13vol2im_kernelIN3c104HalfEfEviPKT_iiiiiiiiiiiiiiiiiiiPS2__param_7,
.param .u32 _Z13vol2im_kernelIN3c104HalfEfEviPKT_iiiiiiiiiiiiiiiiiiiPS2__param_8,
.param .u32 _Z13vol2im_kernelIN3c104HalfEfEviPKT_iiiiiiiiiiiiiiiiiiiPS2__param_9,
.param .u32 _Z13vol2im_kernelIN3c104HalfEfEviPKT_iiiiiiiiiiiiiiiiiiiPS2__param_10,
.param .u32 _Z13vol2im_kernelIN3c104HalfEfEviPKT_iiiiiiiiiiiiiiiiiiiPS2__param_11,
.param .u32 _Z13vol2im_kernelIN3c104HalfEfEviPKT_iiiiiiiiiiiiiiiiiiiPS2__param_12,
.param .u32 _Z13vol2im_kernelIN3c104HalfEfEviPKT_iiiiiiiiiiiiiiiiiiiPS2__param_13,
.param .u32 _Z13vol2im_kernelIN3c104HalfEfEviPKT_iiiiiiiiiiiiiiiiiiiPS2__param_14,
.param .u32 _Z13vol2im_kernelIN3c104HalfEfEviPKT_iiiiiiiiiiiiiiiiiiiPS2__param_15,
.param .u32 _Z13vol2im_kernelIN3c104HalfEfEviPKT_iiiiiiiiiiiiiiiiiiiPS2__param_16,
.param .u32 _Z13vol2im_kernelIN3c104HalfEfEviPKT_iiiiiiiiiiiiiiiiiiiPS2__param_17,
.param .u32 _Z13vol2im_kernelIN3c104HalfEfEviPKT_iiiiiiiiiiiiiiiiiiiPS2__param_18,
.param .u32 _Z13vol2im_kernelIN3c104HalfEfEviPKT_iiiiiiiiiiiiiiiiiiiPS2__param_19,
.param .u32 _Z13vol2im_kernelIN3c104HalfEfEviPKT_iiiiiiiiiiiiiiiiiiiPS2__param_20,
.param .u64 _Z13vol2im_kernelIN3c104HalfEfEviPKT_iiiiiiiiiiiiiiiiiiiPS2__param_21
)
{
.reg .pred %p<15>;
.reg .b16 %rs<3>;
.reg .f32 %f<14>;
.reg .b32 %r<112>;
.reg .b64 %rd<9>;


ld.param.u32 %r28, [_Z13vol2im_kernelIN3c104HalfEfEviPKT_iiiiiiiiiiiiiiiiiiiPS2__param_0];
ld.param.u64 %rd1, [_Z13vol2im_kernelIN3c104HalfEfEviPKT_iiiiiiiiiiiiiiiiiiiPS2__param_1];
ld.param.u32 %r29, [_Z13vol2im_kernelIN3c104HalfEfEviPKT_iiiiiiiiiiiiiiiiiiiPS2__param_2];
ld.param.u32 %r30, [_Z13vol2im_kernelIN3c104HalfEfEviPKT_iiiiiiiiiiiiiiiiiiiPS2__param_3];
ld.param.u32 %r31, [_Z13vol2im_kernelIN3c104HalfEfEviPKT_iiiiiiiiiiiiiiiiiiiPS2__param_4];
ld.param.u32 %r32, [_Z13vol2im_kernelIN3c104HalfEfEviPKT_iiiiiiiiiiiiiiiiiiiPS2__param_6];
ld.param.u32 %r33, [_Z13vol2im_kernelIN3c104HalfEfEviPKT_iiiiiiiiiiiiiiiiiiiPS2__param_7];
ld.param.u32 %r34, [_Z13vol2im_kernelIN3c104HalfEfEviPKT_iiiiiiiiiiiiiiiiiiiPS2__param_8];
ld.param.u32 %r35, [_Z13vol2im_kernelIN3c104HalfEfEviPKT_iiiiiiiiiiiiiiiiiiiPS2__param_9];
ld.param.u32 %r36, [_Z13vol2im_kernelIN3c104HalfEfEviPKT_iiiiiiiiiiiiiiiiiiiPS2__param_10];
ld.param.u32 %r37, [_Z13vol2im_kernelIN3c104HalfEfEviPKT_iiiiiiiiiiiiiiiiiiiPS2__param_11];
ld.param.u32 %r38, [_Z13vol2im_kernelIN3c104HalfEfEviPKT_iiiiiiiiiiiiiiiiiiiPS2__param_12];
ld.param.u32 %r39, [_Z13vol2im_kernelIN3c104HalfEfEviPKT_iiiiiiiiiiiiiiiiiiiPS2__param_13];
ld.param.u32 %r40, [_Z13vol2im_kernelIN3c104HalfEfEviPKT_iiiiiiiiiiiiiiiiiiiPS2__param_14];
ld.param.u32 %r41, [_Z13vol2im_kernelIN3c104HalfEfEviPKT_iiiiiiiiiiiiiiiiiiiPS2__param_15];
ld.param.u32 %r42, [_Z13vol2im_kernelIN3c104HalfEfEviPKT_iiiiiiiiiiiiiiiiiiiPS2__param_16];
ld.param.u32 %r43, [_Z13vol2im_kernelIN3c104HalfEfEviPKT_iiiiiiiiiiiiiiiiiiiPS2__param_17];
ld.param.u32 %r44, [_Z13vol2im_kernelIN3c104HalfEfEviPKT_iiiiiiiiiiiiiiiiiiiPS2__param_18];
ld.param.u32 %r45, [_Z13vol2im_kernelIN3c104HalfEfEviPKT_iiiiiiiiiiiiiiiiiiiPS2__param_19];
ld.param.u32 %r46, [_Z13vol2im_kernelIN3c104HalfEfEviPKT_iiiiiiiiiiiiiiiiiiiPS2__param_20];
ld.param.u64 %rd2, [_Z13vol2im_kernelIN3c104HalfEfEviPKT_iiiiiiiiiiiiiiiiiiiPS2__param_21];
mov.u32 %r47, %ctaid.x;
mov.u32 %r48, %ntid.x;
mov.u32 %r49, %tid.x;
mad.lo.s32 %r100, %r48, %r47, %r49;
setp.ge.s32	%p1, %r100, %r28;
@%p1 bra BB1_22;

cvta.to.global.u64 %rd3, %rd1;
cvta.to.global.u64 %rd6, %rd2;

BB1_2:
rem.s32 %r51, %r100, %r31;
add.s32 %r3, %r51, %r37;
div.s32 %r52, %r100, %r31;
rem.s32 %r53, %r52, %r30;
add.s32 %r4, %r53, %r36;
div.s32 %r54, %r52, %r30;
rem.s32 %r55, %r54, %r29;
add.s32 %r5, %r55, %r35;
mul.lo.s32 %r56, %r30, %r29;
mul.lo.s32 %r57, %r56, %r31;
div.s32 %r6, %r100, %r57;
add.s32 %r58, %r34, -1;
mad.lo.s32 %r59, %r58, %r43, 1;
setp.lt.s32	%p2, %r3, %r59;
mov.u32 %r50, 0;
mov.u32 %r111, %r50;
@%p2 bra BB1_4;

sub.s32 %r62, %r3, %r59;
div.s32 %r63, %r62, %r40;
add.s32 %r7, %r63, 1;
mov.u32 %r111, %r7;

BB1_4:
mov.u32 %r103, %r111;
mov.u32 %r8, %r103;
div.s32 %r65, %r3, %r40;
add.s32 %r66, %r65, 1;
min.s32 %r9, %r66, %r46;
add.s32 %r67, %r33, -1;
mad.lo.s32 %r68, %r67, %r42, 1;
setp.lt.s32	%p3, %r4, %r68;
mov.u32 %r110, %r50;
@%p3 bra BB1_6;

sub.s32 %r71, %r4, %r68;
div.s32 %r72, %r71, %r39;
add.s32 %r110, %r72, 1;

BB1_6:
mov.u32 %r11, %r110;
div.s32 %r74, %r4, %r39;
add.s32 %r75, %r74, 1;
min.s32 %r12, %r75, %r45;
add.s32 %r76, %r32, -1;
mad.lo.s32 %r77, %r76, %r41, 1;
setp.lt.s32	%p4, %r5, %r77;
mov.u32 %r109, %r50;
@%p4 bra BB1_8;

sub.s32 %r80, %r5, %r77;
div.s32 %r81, %r80, %r38;
add.s32 %r109, %r81, 1;

BB1_8:
mov.u32 %r108, %r109;
div.s32 %r82, %r5, %r38;
add.s32 %r83, %r82, 1;
min.s32 %r15, %r83, %r44;
mov.f32 %f13, 0f00000000;
setp.ge.s32	%p5, %r108, %r15;
@%p5 bra BB1_21;

mul.lo.s32 %r16, %r6, %r32;
mov.f32 %f13, 0f00000000;

BB1_10:
setp.ge.s32	%p6, %r11, %r12;
@%p6 bra BB1_20;

mul.lo.s32 %r84, %r108, %r38;
sub.s32 %r18, %r5, %r84;
mov.u32 %r107, %r11;

BB1_12:
mov.u32 %r19, %r107;
setp.ge.s32	%p7, %r8, %r9;
@%p7 bra BB1_19;

mul.lo.s32 %r85, %r19, %r39;
sub.s32 %r20, %r4, %r85;
rem.s32 %r21, %r18, %r41;
mov.u32 %r106, %r8;

BB1_14:
mov.u32 %r22, %r106;
mul.lo.s32 %r86, %r22, %r40;
sub.s32 %r23, %r3, %r86;
setp.ne.s32	%p8, %r21, 0;
@%p8 bra BB1_18;

rem.s32 %r87, %r20, %r42;
setp.ne.s32	%p9, %r87, 0;
@%p9 bra BB1_18;

rem.s32 %r88, %r23, %r43;
setp.ne.s32	%p10, %r88, 0;
@%p10 bra BB1_18;

div.s32 %r89, %r18, %r41;
add.s32 %r90, %r89, %r16;
div.s32 %r91, %r20, %r42;
mad.lo.s32 %r92, %r90, %r33, %r91;
div.s32 %r93, %r23, %r43;
mad.lo.s32 %r94, %r92, %r34, %r93;
mad.lo.s32 %r95, %r94, %r44, %r108;
mad.lo.s32 %r96, %r95, %r45, %r19;
mad.lo.s32 %r97, %r96, %r46, %r22;
mul.wide.s32 %rd4, %r97, 2;
add.s64 %rd5, %rd3, %rd4;
ld.global.u16 %rs1, [%rd5];

	{ cvt.f32.f16 %f11, %rs1;}


	add.f32 %f13, %f13, %f11;

BB1_18:
add.s32 %r24, %r22, 1;
setp.lt.s32	%p11, %r24, %r9;
mov.u32 %r106, %r24;
@%p11 bra BB1_14;

BB1_19:
add.s32 %r25, %r19, 1;
setp.lt.s32	%p12, %r25, %r12;
mov.u32 %r107, %r25;
@%p12 bra BB1_12;

BB1_20:
add.s32 %r108, %r108, 1;
setp.lt.s32	%p13, %r108, %r15;
@%p13 bra BB1_10;

BB1_21:

	{ cvt.rn.f16.f32 %rs2, %f13;}


	mul.wide.s32 %rd7, %r100, 2;
add.s64 %rd8, %rd6, %rd7;
st.global.u16 [%rd8], %rs2;
mov.u32 %r99, %nctaid.x;
mad.lo.s32 %r100, %r99, %r48, %r100;
setp.lt.s32	%p14, %r100, %r28;
@%p14 bra BB1_2;

BB1_22:
ret;
}


.visible .entry _Z14vol2col_kernelIfEviPKT_iiiiiiiiiiiiiiiiiiPS0_(
.param .u32 _Z14vol2col_kernelIfEviPKT_iiiiiiiiiiiiiiiiiiPS0__param_0,
.param .u64 _Z14vol2col_kernelIfEviPKT_iiiiiiiiiiiiiiiiiiPS0__param_1,
.param .u32 _Z14vol2col_kernelIfEviPKT_iiiiiiiiiiiiiiiiiiPS0__param_2,
.param .u32 _Z14vol2col_kernelIfEviPKT_iiiiiiiiiiiiiiiiiiPS0__param_3,
.param .u32 _Z14vol2col_kernelIfEviPKT_iiiiiiiiiiiiiiiiiiPS0__param_4,
.param .u32 _Z14vol2col_kernelIfEviPKT_iiiiiiiiiiiiiiiiiiPS0__param_5,
.param .u32 _Z14vol2col_kernelIfEviPKT_iiiiiiiiiiiiiiiiiiPS0__param_6,
.param .u32 _Z14vol2col_kernelIfEviPKT_iiiiiiiiiiiiiiiiiiPS0__param_7,
.param .u32 _Z14vol2col_kernelIfEviPKT_iiiiiiiiiiiiiiiiiiPS0__param_8,
.param .u32 _Z14vol2col_kernelIfEviPKT_iiiiiiiiiiiiiiiiiiPS0__param_9,
.param .u32 _Z14vol2col_kernelIfEviPKT_iiiiiiiiiiiiiiiiiiPS0__param_10,
.param .u32 _Z14vol2col_kernelIfEviPKT_iiiiiiiiiiiiiiiiiiPS0__param_11,
.param .u32 _Z14vol2col_kernelIfEviPKT_iiiiiiiiiiiiiiiiiiPS0__param_12,
.param .u32 _Z14vol2col_kernelIfEviPKT_iiiiiiiiiiiiiiiiiiPS0__param_13,
.param .u32 _Z14vol2col_kernelIfEviPKT_iiiiiiiiiiiiiiiiiiPS0__param_14,
.param .u32 _Z14vol2col_kernelIfEviPKT_iiiiiiiiiiiiiiiiiiPS0__param_15,
.param .u32 _Z14vol2col_kernelIfEviPKT_iiiiiiiiiiiiiiiiiiPS0__param_16,
.param .u32 _Z14vol2col_kernelIfEviPKT_iiiiiiiiiiiiiiiiiiPS0__param_17,
.param .u32 _Z14vol2col_kernelIfEviPKT_iiiiiiiiiiiiiiiiiiPS0__param_18,
.param .u32 _Z14vol2col_kernelIfEviPKT_iiiiiiiiiiiiiiiiiiPS0__param_19,
.param .u64 _Z14vol2col_kernelIfEviPKT_iiiiiiiiiiiiiiiiiiPS0__param_20
)
{
.reg .pred %p<16>;
.reg .f32 %f<5>;
.reg .b32 %r<75>;
.reg .b64 %rd<44>;


ld.param.u32 %r19, [_Z14vol2col_kernelIfEviPKT_iiiiiiiiiiiiiiiiiiPS0__param_0];
ld.param.u64 %rd16, [_Z14vol2col_kernelIfEviPKT_iiiiiiiiiiiiiiiiiiPS0__param_1];
ld.param.u32 %r20, [_Z14vol2col_kernelIfEviPKT_iiiiiiiiiiiiiiiiiiPS0__param_2];
ld.param.u32 %r21, [_Z14vol2col_kernelIfEviPKT_iiiiiiiiiiiiiiiiiiPS0__param_3];
ld.param.u32 %r22, [_Z14vol2col_kernelIfEviPKT_iiiiiiiiiiiiiiiiiiPS0__param_4];
ld.param.u32 %r23, [_Z14vol2col_kernelIfEviPKT_iiiiiiiiiiiiiiiiiiPS0__param_5];
ld.param.u32 %r24, [_Z14vol2col_kernelIfEviPKT_iiiiiiiiiiiiiiiiiiPS0__param_6];
ld.param.u32 %r25, [_Z14vol2col_kernelIfEviPKT_iiiiiiiiiiiiiiiiiiPS0__param_7];
ld.param.u32 %r26, [_Z14vol2col_kernelIfEviPKT_iiiiiiiiiiiiiiiiiiPS0__param_8];
ld.param.u32 %r27, [_Z14vol2col_kernelIfEviPKT_iiiiiiiiiiiiiiiiiiPS0__param_9];
ld.param.u32 %r28, [_Z14vol2col_kernelIfEviPKT_iiiiiiiiiiiiiiiiiiPS0__param_10];
ld.param.u32 %r29, [_Z14vol2col_kernelIfEviPKT_iiiiiiiiiiiiiiiiiiPS0__param_11];
ld.param.u32 %r30, [_Z14vol2col_kernelIfEviPKT_iiiiiiiiiiiiiiiiiiPS0__param_12];
ld.param.u32 %r31, [_Z14vol2col_kernelIfEviPKT_iiiiiiiiiiiiiiiiiiPS0__param_13];
ld.param.u32 %r32, [_Z14vol2col_kernelIfEviPKT_iiiiiiiiiiiiiiiiiiPS0__param_14];
ld.param.u32 %r33, [_Z14vol2col_kernelIfEviPKT_iiiiiiiiiiiiiiiiiiPS0__param_15];
ld.param.u32 %r34, [_Z14vol2col_kernelIfEviPKT_iiiiiiiiiiiiiiiiiiPS0__param_16];
ld.param.u32 %r35, [_Z14vol2col_kernelIfEviPKT_iiiiiiiiiiiiiiiiiiPS0__param_17];
ld.param.u32 %r36, [_Z14vol2col_kernelIfEviPKT_iiiiiiiiiiiiiiiiiiPS0__param_18];
ld.param.u32 %r37, [_Z14vol2col_kernelIfEviPKT_iiiiiiiiiiiiiiiiiiPS0__param_19];
ld.param.u64 %rd17, [_Z14vol2col_kernelIfEviPKT_iiiiiiiiiiiiiiiiiiPS0__param_20];
mov.u32 %r38, %ctaid.x;
mov.u32 %r39, %ntid.x;
mov.u32 %r40, %tid.x;
mad.lo.s32 %r71, %r39, %r38, %r40;
setp.ge.s32	%p1, %r71, %r19;
@%p1 bra BB2_13;

cvta.to.global.u64 %rd43, %rd16;
cvta.to.global.u64 %rd36, %rd17;
mul.lo.s32 %r41, %r36, %r35;
mul.lo.s32 %r42, %r41, %r37;
cvt.s64.s32	%rd3, %r42;
shl.b64 %rd23, %rd3, 2;

BB2_2:
mov.u64 %rd4, %rd36;
mov.u32 %r2, %r71;
div.s32 %r44, %r2, %r37;
rem.s32 %r45, %r44, %r36;
div.s32 %r3, %r44, %r36;
rem.s32 %r46, %r3, %r35;
div.s32 %r47, %r3, %r35;
mul.lo.s32 %r48, %r46, %r29;
sub.s32 %r4, %r48, %r26;
mul.lo.s32 %r49, %r45, %r30;
sub.s32 %r5, %r49, %r27;
rem.s32 %r50, %r2, %r37;
mul.lo.s32 %r51, %r50, %r31;
sub.s32 %r6, %r51, %r28;
mul.lo.s32 %r52, %r24, %r23;
mul.lo.s32 %r53, %r52, %r25;
mul.lo.s32 %r54, %r53, %r35;
mad.lo.s32 %r55, %r54, %r47, %r46;
mad.lo.s32 %r56, %r55, %r36, %r45;
mad.lo.s32 %r57, %r56, %r37, %r50;
mul.wide.s32 %rd18, %r57, 4;
add.s64 %rd42, %rd4, %rd18;
mad.lo.s32 %r58, %r47, %r20, %r4;
mad.lo.s32 %r59, %r58, %r21, %r5;
mad.lo.s32 %r60, %r59, %r22, %r6;
cvt.s64.s32	%rd7, %r60;
mov.u32 %r72, 0;
setp.lt.s32	%p2, %r23, 1;
mov.u64 %rd37, %rd42;
@%p2 bra BB2_12;

BB2_3:
mov.u64 %rd32, %rd42;
mov.u64 %rd41, %rd32;
setp.lt.s32	%p3, %r24, 1;
@%p3 bra BB2_11;

mad.lo.s32 %r8, %r72, %r32, %r4;
mov.u32 %r73, 0;
mov.u64 %rd40, %rd41;

BB2_5:
mov.u64 %rd28, %rd40;
mov.u64 %rd39, %rd28;
setp.lt.s32	%p4, %r25, 1;
@%p4 bra BB2_10;

mul.lo.s32 %r63, %r73, %r33;
add.s32 %r10, %r63, %r5;
or.b32 %r11, %r10, %r8;
mul.lo.s32 %r64, %r72, %r32;
mad.lo.s32 %r65, %r64, %r21, %r63;
mul.lo.s32 %r12, %r65, %r22;
mov.u32 %r74, 0;
mov.u64 %rd38, %rd39;

BB2_7:
mul.lo.s32 %r14, %r74, %r34;
add.s32 %r66, %r14, %r6;
or.b32 %r67, %r11, %r66;
setp.gt.s32	%p5, %r67, -1;
setp.lt.s32	%p6, %r8, %r20;
and.pred %p7, %p5, %p6;
setp.lt.s32	%p8, %r10, %r21;
and.pred %p9, %p7, %p8;
setp.lt.s32	%p10, %r66, %r22;
and.pred %p11, %p9, %p10;
mov.f32 %f4, 0f00000000;
@!%p11 bra BB2_9;
bra.uni BB2_8;

BB2_8:
add.s32 %r68, %r14, %r12;
cvt.s64.s32	%rd19, %r68;
add.s64 %rd20, %rd19, %rd7;
shl.b64 %rd21, %rd20, 2;
add.s64 %rd22, %rd43, %rd21;
ld.global.f32 %f4, [%rd22];

BB2_9:
st.global.f32 [%rd38], %f4;
add.s64 %rd38, %rd38, %rd23;
add.s32 %r74, %r74, 1;
setp.lt.s32	%p12, %r74, %r25;
mov.u64 %rd39, %rd38;
@%p12 bra BB2_7;

BB2_10:
mov.u64 %rd40, %rd39;
add.s32 %r73, %r73, 1;
setp.lt.s32	%p13, %r73, %r24;
mov.u64 %rd41, %rd40;
@%p13 bra BB2_5;

BB2_11:
mov.u64 %rd42, %rd41;
add.s32 %r72, %r72, 1;
setp.lt.s32	%p14, %r72, %r23;
mov.u64 %rd37, %rd42;
@%p14 bra BB2_3;

BB2_12:
mov.u64 %rd36, %rd37;
shl.b64 %rd24, %rd7, 2;
add.s64 %rd43, %rd43, %rd24;
mov.u32 %r70, %nctaid.x;
mad.lo.s32 %r71, %r70, %r39, %r3;
setp.lt.s32	%p15, %r71, %r19;
@%p15 bra BB2_2;

BB2_13:
ret;
}


.visible .entry _Z13vol2im_kernelIffEviPKT_iiiiiiiiiiiiiiiiiiiPS0_(
.param .u32 _Z13vol2im_kernelIffEviPKT_iiiiiiiiiiiiiiiiiiiPS0__param_0,
.param .u64 _Z13vol2im_kernelIffEviPKT_iiiiiiiiiiiiiiiiiiiPS0__param_1,
.param .u32 _Z13vol2im_kernelIffEviPKT_iiiiiiiiiiiiiiiiiiiPS0__param_2,
.param .u32 _Z13vol2im_kernelIffEviPKT_iiiiiiiiiiiiiiiiiiiPS0__param_3,
.param .u32 _Z13vol2im_kernelIffEviPKT_iiiiiiiiiiiiiiiiiiiPS0__param_4,
.param .u32 _Z13vol2im_kernelIffEviPKT_iiiiiiiiiiiiiiiiiiiPS0__param_5,
.param .u32 _Z13vol2im_kernelIffEviPKT_iiiiiiiiiiiiiiiiiiiPS0__param_6,
.param .u32 _Z13vol2im_kernelIffEviPKT_iiiiiiiiiiiiiiiiiiiPS0__param_7,
.param .u32 _Z13vol2im_kernelIffEviPKT_iiiiiiiiiiiiiiiiiiiPS0__param_8,
.param .u32 _Z13vol2im_kernelIffEviPKT_iiiiiiiiiiiiiiiiiiiPS0__param_9,
.param .u32 _Z13vol2im_kernelIffEviPKT_iiiiiiiiiiiiiiiiiiiPS0__param_10,
.param .u32 _Z13vol2im_kernelIffEviPKT_iiiiiiiiiiiiiiiiiiiPS0__param_11,
.param .u32 _Z13vol2im_kernelIffEviPKT_iiiiiiiiiiiiiiiiiiiPS0__param_12,
.param .u32 _Z13vol2im_kernelIffEviPKT_iiiiiiiiiiiiiiiiiiiPS0__param_13,
.param .u32 _Z13vol2im_kernelIffEviPKT_iiiiiiiiiiiiiiiiiiiPS0__param_14,
.param .u32 _Z13vol2im_kernelIffEviPKT_iiiiiiiiiiiiiiiiiiiPS0__param_15,
.param .u32 _Z13vol2im_kernelIffEviPKT_iiiiiiiiiiiiiiiiiiiPS0__param_16,
.param .u32 _Z13vol2im_kernelIffEviPKT_iiiiiiiiiiiiiiiiiiiPS0__param_17,
.param .u32 _Z13vol2im_kernelIffEviPKT_iiiiiiiiiiiiiiiiiiiPS0__param_18,
.param .u32 _Z13vol2im_kernelIffEviPKT_iiiiiiiiiiiiiiiiiiiPS0__param_19,
.param .u32 _Z13vol2im_kernelIffEviPKT_iiiiiiiiiiiiiiiiiiiPS0__param_20,
.param .u64 _Z13vol2im_kernelIffEviPKT_iiiiiiiiiiiiiiiiiiiPS0__param_21
)
{
.reg .pred %p<15>;
.reg .f32 %f<13>;
.reg .b32 %r<112>;
.reg .b64 %rd<9>;


ld.param.u32 %r28, [_Z13vol2im_kernelIffEviPKT_iiiiiiiiiiiiiiiiiiiPS0__param_0];
ld.param.u64 %rd1, [_Z13vol2im_kernelIffEviPKT_iiiiiiiiiiiiiiiiiiiPS0__param_1];
ld.param.u32 %r29, [_Z13vol2im_kernelIffEviPKT_iiiiiiiiiiiiiiiiiiiPS0__param_2];
ld.param.u32 %r30, [_Z13vol2im_kernelIffEviPKT_iiiiiiiiiiiiiiiiiiiPS0__param_3];
ld.param.u32 %r31, [_Z13vol2im_kernelIffEviPKT_iiiiiiiiiiiiiiiiiiiPS0__param_4];
ld.param.u32 %r32, [_Z13vol2im_kernelIffEviPKT_iiiiiiiiiiiiiiiiiiiPS0__param_6];
ld.param.u32 %r33, [_Z13vol2im_kernelIffEviPKT_iiiiiiiiiiiiiiiiiiiPS0__param_7];
ld.param.u32 %r34, [_Z13vol2im_kernelIffEviPKT_iiiiiiiiiiiiiiiiiiiPS0__param_8];
ld.param.u32 %r35, [_Z13vol2im_kernelIffEviPKT_iiiiiiiiiiiiiiiiiiiPS0__param_9];
ld.param.u32 %r36, [_Z13vol2im_kernelIffEviPKT_iiiiiiiiiiiiiiiiiiiPS0__param_10];
ld.param.u32 %r37, [_Z13vol2im_kernelIffEviPKT_iiiiiiiiiiiiiiiiiiiPS0__param_11];
ld.param.u32 %r38, [_Z13vol2im_kernelIffEviPKT_iiiiiiiiiiiiiiiiiiiPS0__param_12];
ld.param.u32 %r39, [_Z13vol2im_kernelIffEviPKT_iiiiiiiiiiiiiiiiiiiPS0__param_13];
ld.param.u32 %r40, [_Z13vol2im_kernelIffEviPKT_iiiiiiiiiiiiiiiiiiiPS0__param_14];
ld.param.u32 %r41, [_Z13vol2im_kernelIffEviPKT_iiiiiiiiiiiiiiiiiiiPS0__param_15];
ld.param.u32 %r42, [_Z13vol2im_kernelIffEviPKT_iiiiiiiiiiiiiiiiiiiPS0__param_16];
ld.param.u32 %r43, [_Z13vol2im_kernelIffEviPKT_iiiiiiiiiiiiiiiiiiiPS0__param_17];
ld.param.u32 %r44, [_Z13vol2im_kernelIffEviPKT_iiiiiiiiiiiiiiiiiiiPS0__param_18];
ld.param.u32 %r45, [_Z13vol2im_kernelIffEviPKT_iiiiiiiiiiiiiiiiiiiPS0__param_19];
ld.param.u32 %r46, [_Z13vol2im_kernelIffEviPKT_iiiiiiiiiiiiiiiiiiiPS0__param_20];
ld.param.u64 %rd2, [_Z13vol2im_kernelIffEviPKT_iiiiiiiiiiiiiiiiiiiPS0__param_21];
mov.u32 %r47, %ctaid.x;
mov.u32 %r48, %ntid.x;
mov.u32 %r49, %tid.x;
mad.lo.s32 %r100, %r48, %r47, %r49;
setp.ge.s32	%p1, %r100, %r28;
@%p1 bra BB3_22;

cvta.to.global.u64 %rd3, %rd1;
cvta.to.global.u64 %rd6, %rd2;

BB3_2:
rem.s32 %r51, %r100, %r31;
add.s32 %r3, %r51, %r37;
div.s32 %r52, %r100, %r31;
rem.s32 %r53, %r52, %r30;
add.s32 %r4, %r53, %r36;
div.s32 %r54, %r52, %r30;
rem.s32 %r55, %r54, %r29;
add.s32 %r5, %r55, %r35;
mul.lo.s32 %r56, %r30, %r29;
mul.lo.s32 %r57, %r56, %r31;
div.s32 %r6, %r100, %r57;
add.s32 %r58, %r34, -1;
mad.lo.s32 %r59, %r58, %r43, 1;
setp.lt.s32	%p2, %r3, %r59;
mov.u32 %r50, 0;
mov.u32 %r111, %r50;
@%p2 bra BB3_4;

sub.s32 %r62, %r3, %r59;
div.s32 %r63, %r62, %r40;
add.s32 %r7, %r63, 1;
mov.u32 %r111, %r7;

BB3_4:
mov.u32 %r103, %r111;
mov.u32 %r8, %r103;
div.s32 %r65, %r3, %r40;
add.s32 %r66, %r65, 1;
min.s32 %r9, %r66, %r46;
add.s32 %r67, %r33, -1;
mad.lo.s32 %r68, %r67, %r42, 1;
setp.lt.s32	%p3, %r4, %r68;
mov.u32 %r110, %r50;
@%p3 bra BB3_6;

sub.s32 %r71, %r4, %r68;
div.s32 %r72, %r71, %r39;
add.s32 %r110, %r72, 1;

BB3_6:
mov.u32 %r11, %r110;
div.s32 %r74, %r4, %r39;
add.s32 %r75, %r74, 1;
min.s32 %r12, %r75, %r45;
add.s32 %r76, %r32, -1;
mad.lo.s32 %r77, %r76, %r41, 1;
setp.lt.s32	%p4, %r5, %r77;
mov.u32 %r109, %r50;
@%p4 bra BB3_8;

sub.s32 %r80, %r5, %r77;
div.s32 %r81, %r80, %r38;
add.s32 %r109, %r81, 1;

BB3_8:
mov.u32 %r108, %r109;
div.s32 %r82, %r5, %r38;
add.s32 %r83, %r82, 1;
min.s32 %r15, %r83, %r44;
mov.f32 %f12, 0f00000000;
setp.ge.s32	%p5, %r108, %r15;
@%p5 bra BB3_21;

mul.lo.s32 %r16, %r6, %r32;
mov.f32 %f12, 0f00000000;

BB3_10:
setp.ge.s32	%p6, %r11, %r12;
@%p6 bra BB3_20;

mul.lo.s32 %r84, %r108, %r38;
sub.s32 %r18, %r5, %r84;
mov.u32 %r107, %r11;

BB3_12:
mov.u32 %r19, %r107;
setp.ge.s32	%p7, %r8, %r9;
@%p7 bra BB3_19;

mul.lo.s32 %r85, %r19, %r39;
sub.s32 %r20, %r4, %r85;
rem.s32 %r21, %r18, %r41;
mov.u32 %r106, %r8;

BB3_14:
mov.u32 %r22, %r106;
mul.lo.s32 %r86, %r22, %r40;
sub.s32 %r23, %r3, %r86;
setp.ne.s32	%p8, %r21, 0;
@%p8 bra BB3_18;

rem.s32 %r87, %r20, %r42;
setp.ne.s32	%p9, %r87, 0;
@%p9 bra BB3_18;

rem.s32 %r88, %r23, %r43;
setp.ne.s32	%p10, %r88, 0;
@%p10 bra BB3_18;

div.s32 %r89, %r18, %r41;
add.s32 %r90, %r89, %r16;
div.s32 %r91, %r20, %r42;
mad.lo.s32 %r92, %r90, %r33, %r91;
div.s32 %r93, %r23, %r43;
mad.lo.s32 %r94, %r92, %r34, %r93;
mad.lo.s32 %r95, %r94, %r44, %r108;
mad.lo.s32 %r96, %r95, %r45, %r19;
mad.lo.s32 %r97, %r96, %r46, %r22;
mul.wide.s32 %rd4, %r97, 4;
add.s64 %rd5, %rd3, %rd4;
ld.global.f32 %f11, [%rd5];
add.f32 %f12, %f12, %f11;

BB3_18:
add.s32 %r24, %r22, 1;
setp.lt.s32	%p11, %r24, %r9;
mov.u32 %r106, %r24;
@%p11 bra BB3_14;

BB3_19:
add.s32 %r25, %r19, 1;
setp.lt.s32	%p12, %r25, %r12;
mov.u32 %r107, %r25;
@%p12 bra BB3_12;

BB3_20:
add.s32 %r108, %r108, 1;
setp.lt.s32	%p13, %r108, %r15;
@%p13 bra BB3_10;

BB3_21:
mul.wide.s32 %rd7, %r100, 4;
add.s64 %rd8, %rd6, %rd7;
st.global.f32 [%rd8], %f12;
mov.u32 %r99, %nctaid.x;
mad.lo.s32 %r100, %r99, %r48, %r100;
setp.lt.s32	%p14, %r100, %r28;
@%p14 bra BB3_2;

BB3_22:
ret;
}


.visible .entry _Z14vol2col_kernelIdEviPKT_iiiiiiiiiiiiiiiiiiPS0_(
.param .u32 _Z14vol2col_kernelIdEviPKT_iiiiiiiiiiiiiiiiiiPS0__param_0,
.param .u64 _Z14vol2col_kernelIdEviPKT_iiiiiiiiiiiiiiiiiiPS0__param_1,
.param .u32 _Z14vol2col_kernelIdEviPKT_iiiiiiiiiiiiiiiiiiPS0__param_2,
.param .u32 _Z14vol2col_kernelIdEviPKT_iiiiiiiiiiiiiiiiiiPS0__param_3,
.param .u32 _Z14vol2col_kernelIdEviPKT_iiiiiiiiiiiiiiiiiiPS0__param_4,
.param .u32 _Z14vol2col_kernelIdEviPKT_iiiiiiiiiiiiiiiiiiPS0__param_5,
.param .u32 _Z14vol2col_kernelIdEviPKT_iiiiiiiiiiiiiiiiiiPS0__param_6,
.param .u32 _Z14vol2col_kernelIdEviPKT_iiiiiiiiiiiiiiiiiiPS0__param_7,
.param .u32 _Z14vol2col_kernelIdEviPKT_iiiiiiiiiiiiiiiiiiPS0__param_8,
.param .u32 _Z14vol2col_kernelIdEviPKT_iiiiiiiiiiiiiiiiiiPS0__param_9,
.param .u32 _Z14vol2col_kernelIdEviPKT_iiiiiiiiiiiiiiiiiiPS0__param_10,
.param .u32 _Z14vol2col_kernelIdEviPKT_iiiiiiiiiiiiiiiiiiPS0__param_11,
.param .u32 _Z14vol2col_kernelIdEviPKT_iiiiiiiiiiiiiiiiiiPS0__param_12,
.param .u32 _Z14vol2col_kernelIdEviPKT_iiiiiiiiiiiiiiiiiiPS0__param_13,
.param .u32 _Z14vol2col_kernelIdEviPKT_iiiiiiiiiiiiiiiiiiPS0__param_14,
.param .u32 _Z14vol2col_kernelIdEviPKT_iiiiiiiiiiiiiiiiiiPS0__param_15,
.param .u32 _Z14vol2col_kernelIdEviPKT_iiiiiiiiiiiiiiiiiiPS0__param_16,
.param .u32 _Z14vol2col_kernelIdEviPKT_iiiiiiiiiiiiiiiiiiPS0__param_17,
.param .u32 _Z14vol2col_kernelIdEviPKT_iiiiiiiiiiiiiiiiiiPS0__param_18,
.param .u32 _Z14vol2col_kernelIdEviPKT_iiiiiiiiiiiiiiiiiiPS0__param_19,
.param .u64 _Z14vol2col_kernelIdEviPKT_iiiiiiiiiiiiiiiiiiPS0__param_20
)
{
.reg .pred %p<16>;
.reg .b32 %r<75>;
.reg .f64 %fd<5>;
.reg .b64 %rd<44>;


ld.param.u32 %r19, [_Z14vol2col_kernelIdEviPKT_iiiiiiiiiiiiiiiiiiPS0__param_0];
ld.param.u64 %rd16, [_Z14vol2col_kernelIdEviPKT_iiiiiiiiiiiiiiiiiiPS0__param_1];
ld.param.u32 %r20, [_Z14vol2col_kernelIdEviPKT_iiiiiiiiiiiiiiiiiiPS0__param_2];
ld.param.u32 %r21, [_Z14vol2col_kernelIdEviPKT_iiiiiiiiiiiiiiiiiiPS0__param_3];
ld.param.u32 %r22, [_Z14vol2col_kernelIdEviPKT_iiiiiiiiiiiiiiiiiiPS0__param_4];
ld.param.u32 %r23, [_Z14vol2col_kernelIdEviPKT_iiiiiiiiiiiiiiiiiiPS0__param_5];
ld.param.u32 %r24, [_Z14vol2col_kernelIdEviPKT_iiiiiiiiiiiiiiiiiiPS0__param_6];
ld.param.u32 %r25, [_Z14vol2col_kernelIdEviPKT_iiiiiiiiiiiiiiiiiiPS0__param_7];
ld.param.u32 %r26, [_Z14vol2col_kernelIdEviPKT_iiiiiiiiiiiiiiiiiiPS0__param_8];
ld.param.u32 %r27, [_Z14vol2col_kernelIdEviPKT_iiiiiiiiiiiiiiiiiiPS0__param_9];
ld.param.u32 %r28, [_Z14vol2col_kernelIdEviPKT_iiiiiiiiiiiiiiiiiiPS0__param_10];
ld.param.u32 %r29, [_Z14vol2col_kernelIdEviPKT_iiiiiiiiiiiiiiiiiiPS0__param_11];
ld.param.u32 %r30, [_Z14vol2col_kernelIdEviPKT_iiiiiiiiiiiiiiiiiiPS0__param_12];
ld.param.u32 %r31, [_Z14vol2col_kernelIdEviPKT_iiiiiiiiiiiiiiiiiiPS0__param_13];
ld.param.u32 %r32, [_Z14vol2col_kernelIdEviPKT_iiiiiiiiiiiiiiiiiiPS0__param_14];
ld.param.u32 %r33, [_Z14vol2col_kernelIdEviPKT_iiiiiiiiiiiiiiiiiiPS0__param_15];
ld.param.u32 %r34, [_Z14vol2col_kernelIdEviPKT_iiiiiiiiiiiiiiiiiiPS0__param_16];
ld.param.u32 %r35, [_Z14vol2col_kernelIdEviPKT_iiiiiiiiiiiiiiiiiiPS0__param_17];
ld.param.u32 %r36, [_Z14vol2col_kernelIdEviPKT_iiiiiiiiiiiiiiiiiiPS0__param_18];
ld.param.u32 %r37, [_Z14vol2col_kernelIdEviPKT_iiiiiiiiiiiiiiiiiiPS0__param_19];
ld.param.u64 %rd17, [_Z14vol2col_kernelIdEviPKT_iiiiiiiiiiiiiiiiiiPS0__param_20];
mov.u32 %r38, %ctaid.x;
mov.u32 %r39, %ntid.x;
mov.u32 %r40, %tid.x;
mad.lo.s32 %r71, %r39, %r38, %r40;
setp.ge.s32	%p1, %r71, %r19;
@%p1 bra BB4_13;

cvta.to.global.u64 %rd43, %rd16;
cvta.to.global.u64 %rd36, %rd17;
mul.lo.s32 %r41, %r36, %r35;
mul.lo.s32 %r42, %r41, %r37;
cvt.s64.s32	%rd3, %r42;
shl.b64 %rd23, %rd3, 3;

BB4_2:
mov.u64 %rd4, %rd36;
mov.u32 %r2, %r71;
div.s32 %r44, %r2, %r37;
rem.s32 %r45, %r44, %r36;
div.s32 %r3, %r44, %r36;
rem.s32 %r46, %r3, %r35;
div.s32 %r47, %r3, %r35;
mul.lo.s32 %r48, %r46, %r29;
sub.s32 %r4, %r48, %r26;
mul.lo.s32 %r49, %r45, %r30;
sub.s32 %r5, %r49, %r27;
rem.s32 %r50, %r2, %r37;
mul.lo.s32 %r51, %r50, %r31;
sub.s32 %r6, %r51, %r28;
mul.lo.s32 %r52, %r24, %r23;
mul.lo.s32 %r53, %r52, %r25;
mul.lo.s32 %r54, %r53, %r35;
mad.lo.s32 %r55, %r54, %r47, %r46;
mad.lo.s32 %r56, %r55, %r36, %r45;
mad.lo.s32 %r57, %r56, %r37, %r50;
mul.wide.s32 %rd18, %r57, 8;
add.s64 %rd42, %rd4, %rd18;
mad.lo.s32 %r58, %r47, %r20, %r4;
mad.lo.s32 %r59, %r58, %r21, %r5;
mad.lo.s32 %r60, %r59, %r22, %r6;
cvt.s64.s32	%rd7, %r60;
mov.u32 %r72, 0;
setp.lt.s32	%p2, %r23, 1;
mov.u64 %rd37, %rd42;
@%p2 bra BB4_12;

BB4_3:
mov.u64 %rd32, %rd42;
mov.u64 %rd41, %rd32;
setp.lt.s32	%p3, %r24, 1;
@%p3 bra BB4_11;

mad.lo.s32 %r8, %r72, %r32, %r4;
mov.u32 %r73, 0;
mov.u64 %rd40, %rd41;

BB4_5:
mov.u64 %rd28, %rd40;
mov.u64 %rd39, %rd28;
setp.lt.s32	%p4, %r25, 1;
@%p4 bra BB4_10;

mul.lo.s32 %r63, %r73, %r33;
add.s32 %r10, %r63, %r5;
or.b32 %r11, %r10, %r8;
mul.lo.s32 %r64, %r72, %r32;
mad.lo.s32 %r65, %r64, %r21, %r63;
mul.lo.s32 %r12, %r65, %r22;
mov.u32 %r74, 0;
mov.u64 %rd38, %rd39;

BB4_7:
mul.lo.s32 %r14, %r74, %r34;
add.s32 %r66, %r14, %r6;
or.b32 %r67, %r11, %r66;
setp.gt.s32	%p5, %r67, -1;
setp.lt.s32	%p6, %r8, %r20;
and.pred %p7, %p5, %p6;
setp.lt.s32	%p8, %r10, %r21;
and.pred %p9, %p7, %p8;
setp.lt.s32	%p10, %r66, %r22;
and.pred %p11, %p9, %p10;
mov.f64 %fd4, 0d0000000000000000;
@!%p11 bra BB4_9;
bra.uni BB4_8;

BB4_8:
add.s32 %r68, %r14, %r12;
cvt.s64.s32	%rd19, %r68;
add.s64 %rd20, %rd19, %rd7;
shl.b64 %rd21, %rd20, 3;
add.s64 %rd22, %rd43, %rd21;
ld.global.f64 %fd4, [%rd22];

BB4_9:
st.global.f64 [%rd38], %fd4;
add.s64 %rd38, %rd38, %rd23;
add.s32 %r74, %r74, 1;
setp.lt.s32	%p12, %r74, %r25;
mov.u64 %rd39, %rd38;
@%p12 bra BB4_7;

BB4_10:
mov.u64 %rd40, %rd39;
add.s32 %r73, %r73, 1;
setp.lt.s32	%p13, %r73, %r24;
mov.u64 %rd41, %rd40;
@%p13 bra BB4_5;

BB4_11:
mov.u64 %rd42, %rd41;
add.s32 %r72, %r72, 1;
setp.lt.s32	%p14, %r72, %r23;
mov.u64 %rd37, %rd42;
@%p14 bra BB4_3;

BB4_12:
mov.u64 %rd36, %rd37;
shl.b64 %rd24, %rd7, 3;
add.s64 %rd43, %rd43, %rd24;
mov.u32 %r70, %nctaid.x;
mad.lo.s32 %r71, %r70, %r39, %r3;
setp.lt.s32	%p15, %r71, %r19;
@%p15 bra BB4_2;

BB4_13:
ret;
}


.visible .entry _Z13vol2im_kernelIddEviPKT_iiiiiiiiiiiiiiiiiiiPS0_(
.param .u32 _Z13vol2im_kernelIddEviPKT_iiiiiiiiiiiiiiiiiiiPS0__param_0,
.param .u64 _Z13vol2im_kernelIddEviPKT_iiiiiiiiiiiiiiiiiiiPS0__param_1,
.param .u32 _Z13vol2im_kernelIddEviPKT_iiiiiiiiiiiiiiiiiiiPS0__param_2,
.param .u32 _Z13vol2im_kernelIddEviPKT_iiiiiiiiiiiiiiiiiiiPS0__param_3,
.param .u32 _Z13vol2im_kernelIddEviPKT_iiiiiiiiiiiiiiiiiiiPS0__param_4,
.param .u32 _Z13vol2im_kernelIddEviPKT_iiiiiiiiiiiiiiiiiiiPS0__param_5,
.param .u32 _Z13vol2im_kernelIddEviPKT_iiiiiiiiiiiiiiiiiiiPS0__param_6,
.param .u32 _Z13vol2im_kernelIddEviPKT_iiiiiiiiiiiiiiiiiiiPS0__param_7,
.param .u32 _Z13vol2im_kernelIddEviPKT_iiiiiiiiiiiiiiiiiiiPS0__param_8,
.param .u32 _Z13vol2im_kernelIddEviPKT_iiiiiiiiiiiiiiiiiiiPS0__param_9,
.param .u32 _Z13vol2im_kernelIddEviPKT_iiiiiiiiiiiiiiiiiiiPS0__param_10,
.param .u32 _Z13vol2im_kernelIddEviPKT_iiiiiiiiiiiiiiiiiiiPS0__param_11,
.param .u32 _Z13vol2im_kernelIddEviPKT_iiiiiiiiiiiiiiiiiiiPS0__param_12,
.param .u32 _Z13vol2im_kernelIddEviPKT_iiiiiiiiiiiiiiiiiiiPS0__param_13,
.param .u32 _Z13vol2im_kernelIddEviPKT_iiiiiiiiiiiiiiiiiiiPS0__param_14,
.param .u32 _Z13vol2im_kernelIddEviPKT_iiiiiiiiiiiiiiiiiiiPS0__param_15,
.param .u32 _Z13vol2im_kernelIddEviPKT_iiiiiiiiiiiiiiiiiiiPS0__param_16,
.param .u32 _Z13vol2im_kernelIddEviPKT_iiiiiiiiiiiiiiiiiiiPS0__param_17,
.param .u32 _Z13vol2im_kernelIddEviPKT_iiiiiiiiiiiiiiiiiiiPS0__param_18,
.param .u32 _Z13vol2im_kernelIddEviPKT_iiiiiiiiiiiiiiiiiiiPS0__param_19,
.param .u32 _Z13vol2im_kernelIddEviPKT_iiiiiiiiiiiiiiiiiiiPS0__param_20,
.param .u64 _Z13vol2im_kernelIddEviPKT_iiiiiiiiiiiiiiiiiiiPS0__param_21
)
{
.reg .pred %p<15>;
.reg .b32 %r<112>;
.reg .f64 %fd<13>;
.reg .b64 %rd<9>;


ld.param.u32 %r28, [_Z13vol2im_kernelIddEviPKT_iiiiiiiiiiiiiiiiiiiPS0__param_0];
ld.param.u64 %rd1, [_Z13vol2im_kernelIddEviPKT_iiiiiiiiiiiiiiiiiiiPS0__param_1];
ld.param.u32 %r29, [_Z13vol2im_kernelIddEviPKT_iiiiiiiiiiiiiiiiiiiPS0__param_2];
ld.param.u32 %r30, [_Z13vol2im_kernelIddEviPKT_iiiiiiiiiiiiiiiiiiiPS0__param_3];
ld.param.u32 %r31, [_Z13vol2im_kernelIddEviPKT_iiiiiiiiiiiiiiiiiiiPS0__param_4];
ld.param.u32 %r32, [_Z13vol2im_kernelIddEviPKT_iiiiiiiiiiiiiiiiiiiPS0__param_6];
ld.param.u32 %r33, [_Z13vol2im_kernelIddEviPKT_iiiiiiiiiiiiiiiiiiiPS0__param_7];
ld.param.u32 %r34, [_Z13vol2im_kernelIddEviPKT_iiiiiiiiiiiiiiiiiiiPS0__param_8];
ld.param.u32 %r35, [_Z13vol2im_kernelIddEviPKT_iiiiiiiiiiiiiiiiiiiPS0__param_9];
ld.param.u32 %r36, [_Z13vol2im_kernelIddEviPKT_iiiiiiiiiiiiiiiiiiiPS0__param_10];
ld.param.u32 %r37, [_Z13vol2im_kernelIddEviPKT_iiiiiiiiiiiiiiiiiiiPS0__param_11];
ld.param.u32 %r38, [_Z13vol2im_kernelIddEviPKT_iiiiiiiiiiiiiiiiiiiPS0__param_12];
ld.param.u32 %r39, [_Z13vol2im_kernelIddEviPKT_iiiiiiiiiiiiiiiiiiiPS0__param_13];
ld.param.u32 %r40, [_Z13vol2im_kernelIddEviPKT_iiiiiiiiiiiiiiiiiiiPS0__param_14];
ld.param.u32 %r41, [_Z13vol2im_kernelIddEviPKT_iiiiiiiiiiiiiiiiiiiPS0__param_15];
ld.param.u32 %r42, [_Z13vol2im_kernelIddEviPKT_iiiiiiiiiiiiiiiiiiiPS0__param_16];
ld.param.u32 %r43, [_Z13vol2im_kernelIddEviPKT_iiiiiiiiiiiiiiiiiiiPS0__param_17];
ld.param.u32 %r44, [_Z13vol2im_kernelIddEviPKT_iiiiiiiiiiiiiiiiiiiPS0__param_18];
ld.param.u32 %r45, [_Z13vol2im_kernelIddEviPKT_iiiiiiiiiiiiiiiiiiiPS0__param_19];
ld.param.u32 %r46, [_Z13vol2im_kernelIddEviPKT_iiiiiiiiiiiiiiiiiiiPS0__param_20];
ld.param.u64 %rd2, [_Z13vol2im_kernelIddEviPKT_iiiiiiiiiiiiiiiiiiiPS0__param_21];
mov.u32 %r47, %ctaid.x;
mov.u32 %r48, %ntid.x;
mov.u32 %r49, %tid.x;
mad.lo.s32 %r100, %r48, %r47, %r49;
setp.ge.s32	%p1, %r100, %r28;
@%p1 bra BB5_22;

cvta.to.global.u64 %rd3, %rd1;
cvta.to.global.u64 %rd6, %rd2;

BB5_2:
rem.s32 %r51, %r100, %r31;
add.s32 %r3, %r51, %r37;
div.s32 %r52, %r100, %r31;
rem.s32 %r53, %r52, %r30;
add.s32 %r4, %r53, %r36;
div.s32 %r54, %r52, %r30;
rem.s32 %r55, %r54, %r29;
add.s32 %r5, %r55, %r35;
mul.lo.s32 %r56, %r30, %r29;
mul.lo.s32 %r57, %r56, %r31;
div.s32 %r6, %r100, %r57;
add.s32 %r58, %r34, -1;
mad.lo.s32 %r59, %r58, %r43, 1;
setp.lt.s32	%p2, %r3, %r59;
mov.u32 %r50, 0;
mov.u32 %r111, %r50;
@%p2 bra BB5_4;

sub.s32 %r62, %r3, %r59;
div.s32 %r63, %r62, %r40;
add.s32 %r7, %r63, 1;
mov.u32 %r111, %r7;

BB5_4:
mov.u32 %r103, %r111;
mov.u32 %r8, %r103;
div.s32 %r65, %r3, %r40;
add.s32 %r66, %r65, 1;
min.s32 %r9, %r66, %r46;
add.s32 %r67, %r33, -1;
mad.lo.s32 %r68, %r67, %r42, 1;
setp.lt.s32	%p3, %r4, %r68;
mov.u32 %r110, %r50;
@%p3 bra BB5_6;

sub.s32 %r71, %r4, %r68;
div.s32 %r72, %r71, %r39;
add.s32 %r110, %r72, 1;

BB5_6:
mov.u32 %r11, %r110;
div.s32 %r74, %r4, %r39;
add.s32 %r75, %r74, 1;
min.s32 %r12, %r75, %r45;
add.s32 %r76, %r32, -1;
mad.lo.s32 %r77, %r76, %r41, 1;
setp.lt.s32	%p4, %r5, %r77;
mov.u32 %r109, %r50;
@%p4 bra BB5_8;

sub.s32 %r80, %r5, %r77;
div.s32 %r81, %r80, %r38;
add.s32 %r109, %r81, 1;

BB5_8:
mov.u32 %r108, %r109;
div.s32 %r82, %r5, %r38;
add.s32 %r83, %r82, 1;
min.s32 %r15, %r83, %r44;
mov.f64 %fd12, 0d0000000000000000;
setp.ge.s32	%p5, %r108, %r15;
@%p5 bra BB5_21;

mul.lo.s32 %r16, %r6, %r32;
mov.f64 %fd12, 0d0000000000000000;

BB5_10:
setp.ge.s32	%p6, %r11, %r12;
@%p6 bra BB5_20;

mul.lo.s32 %r84, %r108, %r38;
sub.s32 %r18, %r5, %r84;
mov.u32 %r107, %r11;

BB5_12:
mov.u32 %r19, %r107;
setp.ge.s32	%p7, %r8, %r9;
@%p7 bra BB5_19;

mul.lo.s32 %r85, %r19, %r39;
sub.s32 %r20, %r4, %r85;
rem.s32 %r21, %r18, %r41;
mov.u32 %r106, %r8;

BB5_14:
mov.u32 %r22, %r106;
mul.lo.s32 %r86, %r22, %r40;
sub.s32 %r23, %r3, %r86;
setp.ne.s32	%p8, %r21, 0;
@%p8 bra BB5_18;

rem.s32 %r87, %r20, %r42;
setp.ne.s32	%p9, %r87, 0;
@%p9 bra BB5_18;

rem.s32 %r88, %r23, %r43;
setp.ne.s32	%p10, %r88, 0;
@%p10 bra BB5_18;

div.s32 %r89, %r18, %r41;
add.s32 %r90, %r89, %r16;
div.s32 %r91, %r20, %r42;
mad.lo.s32 %r92, %r90, %r33, %r91;
div.s32 %r93, %r23, %r43;
mad.lo.s32 %r94, %r92, %r34, %r93;
mad.lo.s32 %r95, %r94, %r44, %r108;
mad.lo.s32 %r96, %r95, %r45, %r19;
mad.lo.s32 %r97, %r96, %r46, %r22;
mul.wide.s32 %rd4, %r97, 8;
add.s64 %rd5, %rd3, %rd4;
ld.global.f64 %fd11, [%rd5];
add.f64 %fd12, %fd12, %fd11;

BB5_18:
add.s32 %r24, %r22, 1;
setp.lt.s32	%p11, %r24, %r9;
mov.u32 %r106, %r24;
@%p11 bra BB5_14;

BB5_19:
add.s32 %r25, %r19, 1;
setp.lt.s32	%p12, %r25, %r12;
mov.u32 %r107, %r25;
@%p12 bra BB5_12;

BB5_20:
add.s32 %r108, %r108, 1;
setp.lt.s32	%p13, %r108, %r15;
@%p13 bra BB5_10;

BB5_21:
mul.wide.s32 %rd7, %r100, 8;
add.s64 %rd8, %rd6, %rd7;
st.global.f64 [%rd8], %fd12;
mov.u32 %r99, %nctaid.x;
mad.lo.s32 %r100, %r99, %r48, %r100;
setp.lt.s32	%p14, %r100, %r28;
@%p14 bra BB5_2;

BB5_22:
ret;
}




// ===== COMPILED SASS (sm_100) =====

	.target	sm_100

	.elftype	@"ET_EXEC"


//--------------------- .note.nv.tkinfo           --------------------------
	.section	.note.nv.tkinfo,"",@"SHT_NOTE"
	.sectionflags	@"SHF_NOTE_NV_TKINFO"
	.tkinfo
        /*0018*/ 	.word	0x00000002
        /*0030*/ 	.string	""
        /*0030*/ 	.string	"ptxas"
        /*0030*/ 	.string	"Cuda compilation tools, release 13.0, V13.0.88"
        /*0030*/ 	.string	"Build cuda_13.0.r13.0/compiler.36424714_0"
        /*0030*/ 	.string	"-arch sm_100 "



//--------------------- .note.nv.cuinfo           --------------------------
	.section	.note.nv.cuinfo,"",@"SHT_NOTE"
	.sectionflags	@"SHF_NOTE_NV_CUINFO"
        /*0018*/ 	.short	0x0002
        /*001a*/ 	.short	0x003d
        /*001c*/ 	.short	0x0082
	.zero		2


//--------------------- .nv.info                  --------------------------
	.section	.nv.info,"",@"SHT_CUDA_INFO"
	.align	4


	//----- nvinfo : EIATTR_REGCOUNT
	.align		4
        /*0000*/ 	.byte	0x04, 0x2f
        /*0002*/ 	.short	(.L_6 - .L_5)
	.align		4
.L_5:
        /*0004*/ 	.word	index@(_Z14vol2col_kernelIN3c104HalfEEviPKT_iiiiiiiiiiiiiiiiiiPS2_)
        /*0008*/ 	.word	0x00000020


	//----- nvinfo : EIATTR_FRAME_SIZE
	.align		4
.L_6:
        /*000c*/ 	.byte	0x04, 0x11
        /*000e*/ 	.short	(.L_8 - .L_7)
	.align		4
.L_7:
        /*0010*/ 	.word	index@(_Z14vol2col_kernelIN3c104HalfEEviPKT_iiiiiiiiiiiiiiiiiiPS2_)
        /*0014*/ 	.word	0x00000000


	//----- nvinfo : EIATTR_REGCOUNT
	.align		4
.L_8:
        /*0018*/ 	.byte	0x04, 0x2f
        /*001a*/ 	.short	(.L_10 - .L_9)
	.align		4
.L_9:
        /*001c*/ 	.word	index@(_Z13vol2im_kernelIN3c104HalfEfEviPKT_iiiiiiiiiiiiiiiiiiiPS2_)
        /*0020*/ 	.word	0x00000020


	//----- nvinfo : EIATTR_FRAME_SIZE
	.align		4
.L_10:
        /*0024*/ 	.byte	0x04, 0x11
        /*0026*/ 	.short	(.L_12 - .L_11)
	.align		4
.L_11:
        /*0028*/ 	.word	index@(_Z13vol2im_kernelIN3c104HalfEfEviPKT_iiiiiiiiiiiiiiiiiiiPS2_)
        /*002c*/ 	.word	0x00000000


	//----- nvinfo : EIATTR_REGCOUNT
	.align		4
.L_12:
        /*0030*/ 	.byte	0x04, 0x2f
        /*0032*/ 	.short	(.L_14 - .L_13)
	.align		4
.L_13:
        /*0034*/ 	.word	index@(_Z14vol2col_kernelIfEviPKT_iiiiiiiiiiiiiiiiiiPS0_)
        /*0038*/ 	.word	0x00000020


	//----- nvinfo : EIATTR_FRAME_SIZE
	.align		4
.L_14:
        /*003c*/ 	.byte	0x04, 0x11
        /*003e*/ 	.short	(.L_16 - .L_15)
	.align		4
.L_15:
        /*0040*/ 	.word	index@(_Z14vol2col_kernelIfEviPKT_iiiiiiiiiiiiiiiiiiPS0_)
        /*0044*/ 	.word	0x00000000


	//----- nvinfo : EIATTR_REGCOUNT
	.align		4
.L_16:
        /*0048*/ 	.byte	0x04, 0x2f
        /*004a*/ 	.short	(.L_18 - .L_17)
	.align		4
.L_17:
        /*004c*/ 	.word	index@(_Z13vol2im_kernelIffEviPKT_iiiiiiiiiiiiiiiiiiiPS0_)
        /*0050*/ 	.word	0x00000020


	//----- nvinfo : EIATTR_FRAME_SIZE
	.align		4
.L_18:
        /*0054*/ 	.byte	0x04, 0x11
        /*0056*/ 	.short	(.L_20 - .L_19)
	.align		4
.L_19:
        /*0058*/ 	.word	index@(_Z13vol2im_kernelIffEviPKT_iiiiiiiiiiiiiiiiiiiPS0_)
        /*005c*/ 	.word	0x00000000


	//----- nvinfo : EIATTR_REGCOUNT
	.align		4
.L_20:
        /*0060*/ 	.byte	0x04, 0x2f
        /*0062*/ 	.short	(.L_22 - .L_21)
	.align		4
.L_21:
        /*0064*/ 	.word	index@(_Z14vol2col_kernelIdEviPKT_iiiiiiiiiiiiiiiiiiPS0_)
        /*0068*/ 	.word	0x00000020


	//----- nvinfo : EIATTR_FRAME_SIZE
	.align		4
.L_22:
        /*006c*/ 	.byte	0x04, 0x11
        /*006e*/ 	.short	(.L_24 - .L_23)
	.align		4
.L_23:
        /*0070*/ 	.word	index@(_Z14vol2col_kernelIdEviPKT_iiiiiiiiiiiiiiiiiiPS0_)
        /*0074*/ 	.word	0x00000000


	//----- nvinfo : EIATTR_REGCOUNT
	.align		4
.L_24:
        /*0078*/ 	.byte	0x04, 0x2f
        /*007a*/ 	.short	(.L_26 - .L_25)
	.align		4
.L_25:
        /*007c*/ 	.word	index@(_Z13vol2im_kernelIddEviPKT_iiiiiiiiiiiiiiiiiiiPS0_)
        /*0080*/ 	.word	0x00000027


	//----- nvinfo : EIATTR_FRAME_SIZE
	.align		4
.L_26:
        /*0084*/ 	.byte	0x04, 0x11
        /*0086*/ 	.short	(.L_28 - .L_27)
	.align		4
.L_27:
        /*0088*/ 	.word	index@(_Z13vol2im_kernelIddEviPKT_iiiiiiiiiiiiiiiiiiiPS0_)
        /*008c*/ 	.word	0x00000000


	//----- nvinfo : EIATTR_MIN_STACK_SIZE
	.align		4
.L_28:
        /*0090*/ 	.byte	0x04, 0x12
        /*0092*/ 	.short	(.L_30 - .L_29)
	.align		4
.L_29:
        /*0094*/ 	.word	index@(_Z13vol2im_kernelIddEviPKT_iiiiiiiiiiiiiiiiiiiPS0_)
        /*0098*/ 	.word	0x00000000


	//----- nvinfo : EIATTR_MIN_STACK_SIZE
	.align		4
.L_30:
        /*009c*/ 	.byte	0x04, 0x12
        /*009e*/ 	.short	(.L_32 - .L_31)
	.align		4
.L_31:
        /*00a0*/ 	.word	index@(_Z14vol2col_kernelIdEviPKT_iiiiiiiiiiiiiiiiiiPS0_)
        /*00a4*/ 	.word	0x00000000


	//----- nvinfo : EIATTR_MIN_STACK_SIZE
	.align		4
.L_32:
        /*00a8*/ 	.byte	0x04, 0x12
        /*00aa*/ 	.short	(.L_34 - .L_33)
	.align		4
.L_33:
        /*00ac*/ 	.word	index@(_Z13vol2im_kernelIffEviPKT_iiiiiiiiiiiiiiiiiiiPS0_)
        /*00b0*/ 	.word	0x00000000


	//----- nvinfo : EIATTR_MIN_STACK_SIZE
	.align		4
.L_34:
        /*00b4*/ 	.byte	0x04, 0x12
        /*00b6*/ 	.short	(.L_36 - .L_35)
	.align		4
.L_35:
        /*00b8*/ 	.word	index@(_Z14vol2col_kernelIfEviPKT_iiiiiiiiiiiiiiiiiiPS0_)
        /*00bc*/ 	.word	0x00000000


	//----- nvinfo : EIATTR_MIN_STACK_SIZE
	.align		4
.L_36:
        /*00c0*/ 	.byte	0x04, 0x12
        /*00c2*/ 	.short	(.L_38 - .L_37)
	.align		4
.L_37:
        /*00c4*/ 	.word	index@(_Z13vol2im_kernelIN3c104HalfEfEviPKT_iiiiiiiiiiiiiiiiiiiPS2_)
        /*00c8*/ 	.word	0x00000000


	//----- nvinfo : EIATTR_MIN_STACK_SIZE
	.align		4
.L_38:
        /*00cc*/ 	.byte	0x04, 0x12
        /*00ce*/ 	.short	(.L_40 - .L_39)
	.align		4
.L_39:
        /*00d0*/ 	.word	index@(_Z14vol2col_kernelIN3c104HalfEEviPKT_iiiiiiiiiiiiiiiiiiPS2_)
        /*00d4*/ 	.word	0x00000000
.L_40:


//--------------------- .nv.compat                --------------------------
	.section	.nv.compat,"",@"SHT_CUDA_COMPAT_INFO"
	.align	4
        /*0000*/ 	.byte	0x02, 0x09, 0x00, 0x00, 0x02, 0x02, 0x01, 0x00, 0x02, 0x05, 0x05, 0x00, 0x03, 0x07, 0x01, 0x01
        /*0010*/ 	.byte	0x02, 0x03, 0x00, 0x00, 0x02, 0x06, 0x01, 0x00, 0x04, 0x0b, 0x08, 0x00, 0x01, 0x00, 0x00, 0x00
        /*0020*/ 	.byte	0x00, 0x00, 0x00, 0x00


//--------------------- .nv.info._Z13vol2im_kernelIddEviPKT_iiiiiiiiiiiiiiiiiiiPS0_ --------------------------
	.section	.nv.info._Z13vol2im_kernelIddEviPKT_iiiiiiiiiiiiiiiiiiiPS0_,"",@"SHT_CUDA_INFO"
	.sectionflags	@""
	.align	4


	//----- nvinfo : EIATTR_CUDA_API_VERSION
	.align		4
        /*0000*/ 	.byte	0x04, 0x37
        /*0002*/ 	.short	(.L_42 - .L_41)
.L_41:
        /*0004*/ 	.word	0x00000082


	//----- nvinfo : EIATTR_KPARAM_INFO
	.align		4
.L_42:
        /*0008*/ 	.byte	0x04, 0x17
        /*000a*/ 	.short	(.L_44 - .L_43)
.L_43:
        /*000c*/ 	.word	0x00000000
        /*0010*/ 	.short	0x0015
        /*0012*/ 	.short	0x0060
        /*0014*/ 	.byte	0x00, 0xf0, 0x21, 0x00


	//----- nvinfo : EIATTR_KPARAM_INFO
	.align		4
.L_44:
        /*0018*/ 	.byte	0x04, 0x17
        /*001a*/ 	.short	(.L_46 - .L_45)
.L_45:
        /*001c*/ 	.word	0x00000000
        /*0020*/ 	.short	0x0014
        /*0022*/ 	.short	0x0058
        /*0024*/ 	.byte	0x00, 0xf0, 0x11, 0x00


	//----- nvinfo : EIATTR_KPARAM_INFO
	.align		4
.L_46:
        /*0028*/ 	.byte	0x04, 0x17
        /*002a*/ 	.short	(.L_48 - .L_47)
.L_47:
        /*002c*/ 	.word	0x00000000
        /*0030*/ 	.short	0x0013
        /*0032*/ 	.short	0x0054
        /*0034*/ 	.byte	0x00, 0xf0, 0x11, 0x00


	//----- nvinfo : EIATTR_KPARAM_INFO
	.align		4
.L_48:
        /*0038*/ 	.byte	0x04, 0x17
        /*003a*/ 	.short	(.L_50 - .L_49)
.L_49:
        /*003c*/ 	.word	0x00000000
        /*0040*/ 	.short	0x0012
        /*0042*/ 	.short	0x0050
        /*0044*/ 	.byte	0x00, 0xf0, 0x11, 0x00


	//----- nvinfo : EIATTR_KPARAM_INFO
	.align		4
.L_50:
        /*0048*/ 	.byte	0x04, 0x17
        /*004a*/ 	.short	(.L_52 - .L_51)
.L_51:
        /*004c*/ 	.word	0x00000000
        /*0050*/ 	.short	0x0011
        /*0052*/ 	.short	0x004c
        /*0054*/ 	.byte	0x00, 0xf0, 0x11, 0x00


	//----- nvinfo : EIATTR_KPARAM_INFO
	.align		4
.L_52:
        /*0058*/ 	.byte	0x04, 0x17
        /*005a*/ 	.short	(.L_54 - .L_53)
.L_53:
        /*005c*/ 	.word	0x00000000
        /*0060*/ 	.short	0x0010
        /*0062*/ 	.short	0x0048
        /*0064*/ 	.byte	0x00, 0xf0, 0x11, 0x00


	//----- nvinfo : EIATTR_KPARAM_INFO
	.align		4
.L_54:
        /*0068*/ 	.byte	0x04, 0x17
        /*006a*/ 	.short	(.L_56 - .L_55)
.L_55:
        /*006c*/ 	.word	0x00000000
        /*0070*/ 	.short	0x000f
        /*0072*/ 	.short	0x0044
        /*0074*/ 	.byte	0x00, 0xf0, 0x11, 0x00


	//----- nvinfo : EIATTR_KPARAM_INFO
	.align		4
.L_56:
        /*0078*/ 	.byte	0x04, 0x17
        /*007a*/ 	.short	(.L_58 - .L_57)
.L_57:
        /*007c*/ 	.word	0x00000000
        /*0080*/ 	.short	0x000e
        /*0082*/ 	.short	0x0040
        /*0084*/ 	.byte	0x00, 0xf0, 0x11, 0x00


	//----- nvinfo : EIATTR_KPARAM_INFO
	.align		4
.L_58:
        /*0088*/ 	.byte	0x04, 0x17
        /*008a*/ 	.short	(.L_60 - .L_59)
.L_59:
        /*008c*/ 	.word	0x00000000
        /*0090*/ 	.short	0x000d
        /*0092*/ 	.short	0x003c
        /*0094*/ 	.byte	0x00, 0xf0, 0x11, 0x00


	//----- nvinfo : EIATTR_KPARAM_INFO
	.align		4
.L_60:
        /*0098*/ 	.byte	0x04, 0x17
        /*009a*/ 	.short	(.L_62 - .L_61)
.L_61:
        /*009c*/ 	.word	0x00000000
        /*00a0*/ 	.short	0x000c
        /*00a2*/ 	.short	0x0038
        /*00a4*/ 	.byte	0x00, 0xf0, 0x11, 0x00


	//----- nvinfo : EIATTR_KPARAM_INFO
	.align		4
.L_62:
        /*00a8*/ 	.byte	0x04, 0x17
        /*00aa*/ 	.short	(.L_64 - .L_63)
.L_63:
        /*00ac*/ 	.word	0x00000000
        /*00b0*/ 	.short	0x000b
        /*00b2*/ 	.short	0x0034
        /*00b4*/ 	.byte	0x00, 0xf0, 0x11, 0x00


	//----- nvinfo : EIATTR_KPARAM_INFO
	.align		4
.L_64:
        /*00b8*/ 	.byte	0x04, 0x17
        /*00ba*/ 	.short	(.L_66 - .L_65)
.L_65:
        /*00bc*/ 	.word	0x00000000
        /*00c0*/ 	.short	0x000a
        /*00c2*/ 	.short	0x0030
        /*00c4*/ 	.byte	0x00, 0xf0, 0x11, 0x00


	//----- nvinfo : EIATTR_KPARAM_INFO
	.align		4
.L_66:
        /*00c8*/ 	.byte	0x04, 0x17
        /*00ca*/ 	.short	(.L_68 - .L_67)
.L_67:
        /*00cc*/ 	.word	0x00000000
        /*00d0*/ 	.short	0x0009
        /*00d2*/ 	.short	0x002c
        /*00d4*/ 	.byte	0x00, 0xf0, 0x11, 0x00


	//----- nvinfo : EIATTR_KPARAM_INFO
	.align		4
.L_68:
        /*00d8*/ 	.byte	0x04, 0x17
        /*00da*/ 	.short	(.L_70 - .L_69)
.L_69:
        /*00dc*/ 	.word	0x00000000
        /*00e0*/ 	.short	0x0008
        /*00e2*/ 	.short	0x0028
        /*00e4*/ 	.byte	0x00, 0xf0, 0x11, 0x00


	//----- nvinfo : EIATTR_KPARAM_INFO
	.align		4
.L_70:
        /*00e8*/ 	.byte	0x04, 0x17
        /*00ea*/ 	.short	(.L_72 - .L_71)
.L_71:
        /*00ec*/ 	.word	0x00000000
        /*00f0*/ 	.short	0x0007
        /*00f2*/ 	.short	0x0024
        /*00f4*/ 	.byte	0x00, 0xf0, 0x11, 0x00


	//----- nvinfo : EIATTR_KPARAM_INFO
	.align		4
.L_72:
        /*00f8*/ 	.byte	0x04, 0x17
        /*00fa*/ 	.short	(.L_74 - .L_73)
.L_73:
        /*00fc*/ 	.word	0x00000000
        /*0100*/ 	.short	0x0006
        /*0102*/ 	.short	0x0020
        /*0104*/ 	.byte	0x00, 0xf0, 0x11, 0x00


	//----- nvinfo : EIATTR_KPARAM_INFO
	.align		4
.L_74:
        /*0108*/ 	.byte	0x04, 0x17
        /*010a*/ 	.short	(.L_76 - .L_75)
.L_75:
        /*010c*/ 	.word	0x00000000
        /*0110*/ 	.short	0x0005
        /*0112*/ 	.short	0x001c
        /*0114*/ 	.byte	0x00, 0xf0, 0x11, 0x00


	//----- nvinfo : EIATTR_KPARAM_INFO
	.align		4
.L_76:
        /*0118*/ 	.byte	0x04, 0x17
        /*011a*/ 	.short	(.L_78 - .L_77)
.L_77:
        /*011c*/ 	.word	0x00000000
        /*0120*/ 	.short	0x0004
        /*0122*/ 	.short	0x0018
        /*0124*/ 	.byte	0x00, 0xf0, 0x11, 0x00


	//----- nvinfo : EIATTR_KPARAM_INFO
	.align		4
.L_78:
        /*0128*/ 	.byte	0x04, 0x17
        /*012a*/ 	.short	(.L_80 - .L_79)
.L_79:
        /*012c*/ 	.word	0x00000000
        /*0130*/ 	.short	0x0003
        /*0132*/ 	.short	0x0014
        /*0134*/ 	.byte	0x00, 0xf0, 0x11, 0x00


	//----- nvinfo : EIATTR_KPARAM_INFO
	.align		4
.L_80:
        /*0138*/ 	.byte	0x04, 0x17
        /*013a*/ 	.short	(.L_82 - .L_81)
.L_81:
        /*013c*/ 	.word	0x00000000
        /*0140*/ 	.short	0x0002
        /*0142*/ 	.short	0x0010
        /*0144*/ 	.byte	0x00, 0xf0, 0x11, 0x00


	//----- nvinfo : EIATTR_KPARAM_INFO
	.align		4
.L_82:
        /*0148*/ 	.byte	0x04, 0x17
        /*014a*/ 	.short	(.L_84 - .L_83)
.L_83:
        /*014c*/ 	.word	0x00000000
        /*0150*/ 	.short	0x0001
        /*0152*/ 	.short	0x0008
        /*0154*/ 	.byte	0x00, 0xf0, 0x21, 0x00


	//----- nvinfo : EIATTR_KPARAM_INFO
	.align		4
.L_84:
        /*0158*/ 	.byte	0x04, 0x17
        /*015a*/ 	.short	(.L_86 - .L_85)
.L_85:
        /*015c*/ 	.word	0x00000000
        /*0160*/ 	.short	0x0000
        /*0162*/ 	.short	0x0000
        /*0164*/ 	.byte	0x00, 0xf0, 0x11, 0x00


	//----- nvinfo : EIATTR_SPARSE_MMA_MASK
	.align		4
.L_86:
        /*0168*/ 	.byte	0x03, 0x50
        /*016a*/ 	.short	0x0000


	//----- nvinfo : EIATTR_MAXREG_COUNT
	.align		4
        /*016c*/ 	.byte	0x03, 0x1b
        /*016e*/ 	.short	0x00ff


	//----- nvinfo : EIATTR_MERCURY_ISA_VERSION
	.align		4
        /*0170*/ 	.byte	0x03, 0x5f
        /*0172*/ 	.short	0x0101


	//----- nvinfo : EIATTR_VRC_CTA_INIT_COUNT
	.align		4
        /*0174*/ 	.byte	0x02, 0x4a
	.zero		1
	.zero		1


	//----- nvinfo : EIATTR_EXIT_INSTR_OFFSETS
	.align		4
        /*0178*/ 	.byte	0x04, 0x1c
        /*017a*/ 	.short	(.L_88 - .L_87)


	//   ....[0]....
.L_87:
        /*017c*/ 	.word	0x00000070


	//   ....[1]....
        /*0180*/ 	.word	0x00001e50


	//----- nvinfo : EIATTR_CRS_STACK_SIZE
	.align		4
.L_88:
        /*0184*/ 	.byte	0x04, 0x1e
        /*0186*/ 	.short	(.L_90 - .L_89)
.L_89:
        /*0188*/ 	.word	0x00000000


	//----- nvinfo : EIATTR_CBANK_PARAM_SIZE
	.align		4
.L_90:
        /*018c*/ 	.byte	0x03, 0x19
        /*018e*/ 	.short	0x0068


	//----- nvinfo : EIATTR_PARAM_CBANK
	.align		4
        /*0190*/ 	.byte	0x04, 0x0a
        /*0192*/ 	.short	(.L_92 - .L_91)
	.align		4
.L_91:
        /*0194*/ 	.word	index@(.nv.constant0._Z13vol2im_kernelIddEviPKT_iiiiiiiiiiiiiiiiiiiPS0_)
        /*0198*/ 	.short	0x0380
        /*019a*/ 	.short	0x0068


	//----- nvinfo : EIATTR_SW_WAR
	.align		4
.L_92:
        /*019c*/ 	.byte	0x04, 0x36
        /*019e*/ 	.short	(.L_94 - .L_93)
.L_93:
        /*01a0*/ 	.word	0x00000008
.L_94:


//--------------------- .nv.info._Z14vol2col_kernelIdEviPKT_iiiiiiiiiiiiiiiiiiPS0_ --------------------------
	.section	.nv.info._Z14vol2col_kernelIdEviPKT_iiiiiiiiiiiiiiiiiiPS0_,"",@"SHT_CUDA_INFO"
	.sectionflags	@""
	.align	4


	//----- nvinfo : EIATTR_CUDA_API_VERSION
	.align		4
        /*0000*/ 	.byte	0x04, 0x37
        /*0002*/ 	.short	(.L_96 - .L_95)
.L_95:
        /*0004*/ 	.word	0x00000082


	//----- nvinfo : EIATTR_KPARAM_INFO
	.align		4
.L_96:
        /*0008*/ 	.byte	0x04, 0x17
        /*000a*/ 	.short	(.L_98 - .L_97)
.L_97:
        /*000c*/ 	.word	0x00000000
        /*0010*/ 	.short	0x0014
        /*0012*/ 	.short	0x0058
        /*0014*/ 	.byte	0x00, 0xf0, 0x21, 0x00


	//----- nvinfo : EIATTR_KPARAM_INFO
	.align		4
.L_98:
        /*0018*/ 	.byte	0x04, 0x17
        /*001a*/ 	.short	(.L_100 - .L_99)
.L_99:
        /*001c*/ 	.word	0x00000000
        /*0020*/ 	.short	0x0013
        /*0022*/ 	.short	0x0054
        /*0024*/ 	.byte	0x00, 0xf0, 0x11, 0x00


	//----- nvinfo : EIATTR_KPARAM_INFO
	.align		4
.L_100:
        /*0028*/ 	.byte	0x04, 0x17
        /*002a*/ 	.short	(.L_102 - .L_101)
.L_101:
        /*002c*/ 	.word	0x00000000
        /*0030*/ 	.short	0x0012
        /*0032*/ 	.short	0x0050
        /*0034*/ 	.byte	0x00, 0xf0, 0x11, 0x00


	//----- nvinfo : EIATTR_KPARAM_INFO
	.align		4
.L_102:
        /*0038*/ 	.byte	0x04, 0x17
        /*003a*/ 	.short	(.L_104 - .L_103)
.L_103:
        /*003c*/ 	.word	0x00000000
        /*0040*/ 	.short	0x0011
        /*0042*/ 	.short	0x004c
        /*0044*/ 	.byte	0x00, 0xf0, 0x11, 0x00


	//----- nvinfo : EIATTR_KPARAM_INFO
	.align		4
.L_104:
        /*0048*/ 	.byte	0x04, 0x17
        /*004a*/ 	.short	(.L_106 - .L_105)
.L_105:
        /*004c*/ 	.word	0x00000000
        /*0050*/ 	.short	0x0010
        /*0052*/ 	.short	0x0048
        /*0054*/ 	.byte	0x00, 0xf0, 0x11, 0x00


	//----- nvinfo : EIATTR_KPARAM_INFO
	.align		4
.L_106:
        /*0058*/ 	.byte	0x04, 0x17
        /*005a*/ 	.short	(.L_108 - .L_107)
.L_107:
        /*005c*/ 	.word	0x00000000
        /*0060*/ 	.short	0x000f
        /*0062*/ 	.short	0x0044
        /*0064*/ 	.byte	0x00, 0xf0, 0x11, 0x00


	//----- nvinfo : EIATTR_KPARAM_INFO
	.align		4
.L_108:
        /*0068*/ 	.byte	0x04, 0x17
        /*006a*/ 	.short	(.L_110 - .L_109)
.L_109:
        /*006c*/ 	.word	0x00000000
        /*0070*/ 	.short	0x000e
        /*0072*/ 	.short	0x0040
        /*0074*/ 	.byte	0x00, 0xf0, 0x11, 0x00


	//----- nvinfo : EIATTR_KPARAM_INFO
	.align		4
.L_110:
        /*0078*/ 	.byte	0x04, 0x17
        /*007a*/ 	.short	(.L_112 - .L_111)
.L_111:
        /*007c*/ 	.word	0x00000000
        /*0080*/ 	.short	0x000d
        /*0082*/ 	.short	0x003c
        /*0084*/ 	.byte	0x00, 0xf0, 0x11, 0x00


	//----- nvinfo : EIATTR_KPARAM_INFO
	.align		4
.L_112:
        /*0088*/ 	.byte	0x04, 0x17
        /*008a*/ 	.short	(.L_114 - .L_113)
.L_113:
        /*008c*/ 	.word	0x00000000
        /*0090*/ 	.short	0x000c
        /*0092*/ 	.short	0x0038
        /*0094*/ 	.byte	0x00, 0xf0, 0x11, 0x00


	//----- nvinfo : EIATTR_KPARAM_INFO
	.align		4
.L_114:
        /*0098*/ 	.byte	0x04, 0x17
        /*009a*/ 	.short	(.L_116 - .L_115)
.L_115:
        /*009c*/ 	.word	0x00000000
        /*00a0*/ 	.short	0x000b
        /*00a2*/ 	.short	0x0034
        /*00a4*/ 	.byte	0x00, 0xf0, 0x11, 0x00


	//----- nvinfo : EIATTR_KPARAM_INFO
	.align		4
.L_116:
        /*00a8*/ 	.byte	0x04, 0x17
        /*00aa*/ 	.short	(.L_118 - .L_117)
.L_117:
        /*00ac*/ 	.word	0x00000000
        /*00b0*/ 	.short	0x000a
        /*00b2*/ 	.short	0x0030
        /*00b4*/ 	.byte	0x00, 0xf0, 0x11, 0x00


	//----- nvinfo : EIATTR_KPARAM_INFO
	.align		4
.L_118:
        /*00b8*/ 	.byte	0x04, 0x17
        /*00ba*/ 	.short	(.L_120 - .L_119)
.L_119:
        /*00bc*/ 	.word	0x00000000
        /*00c0*/ 	.short	0x0009
        /*00c2*/ 	.short	0x002c
        /*00c4*/ 	.byte	0x00, 0xf0, 0x11, 0x00


	//----- nvinfo : EIATTR_KPARAM_INFO
	.align		4
.L_120:
        /*00c8*/ 	.byte	0x04, 0x17
        /*00ca*/ 	.short	(.L_122 - .L_121)
.L_121:
        /*00cc*/ 	.word	0x00000000
        /*00d0*/ 	.short	0x0008
        /*00d2*/ 	.short	0x0028
        /*00d4*/ 	.byte	0x00, 0xf0, 0x11, 0x00


	//----- nvinfo : EIATTR_KPARAM_INFO
	.align		4
.L_122:
        /*00d8*/ 	.byte	0x04, 0x17
        /*00da*/ 	.short	(.L_124 - .L_123)
.L_123:
        /*00dc*/ 	.word	0x00000000
        /*00e0*/ 	.short	0x0007
        /*00e2*/ 	.short	0x0024
        /*00e4*/ 	.byte	0x00, 0xf0, 0x11, 0x00


	//----- nvinfo : EIATTR_KPARAM_INFO
	.align		4
.L_124:
        /*00e8*/ 	.byte	0x04, 0x17
        /*00ea*/ 	.short	(.L_126 - .L_125)
.L_125:
        /*00ec*/ 	.word	0x00000000
        /*00f0*/ 	.short	0x0006
        /*00f2*/ 	.short	0x0020
        /*00f4*/ 	.byte	0x00, 0xf0, 0x11, 0x00


	//----- nvinfo : EIATTR_KPARAM_INFO
	.align		4
.L_126:
        /*00f8*/ 	.byte	0x04, 0x17
        /*00fa*/ 	.short	(.L_128 - .L_127)
.L_127:
        /*00fc*/ 	.word	0x00000000
        /*0100*/ 	.short	0x0005
        /*0102*/ 	.short	0x001c
        /*0104*/ 	.byte	0x00, 0xf0, 0x11, 0x00


	//----- nvinfo : EIATTR_KPARAM_INFO
	.align		4
.L_128:
        /*0108*/ 	.byte	0x04, 0x17
        /*010a*/ 	.short	(.L_130 - .L_129)
.L_129:
        /*010c*/ 	.word	0x00000000
        /*0110*/ 	.short	0x0004
        /*0112*/ 	.short	0x0018
        /*0114*/ 	.byte	0x00, 0xf0, 0x11, 0x00


	//----- nvinfo : EIATTR_KPARAM_INFO
	.align		4
.L_130:
        /*0118*/ 	.byte	0x04, 0x17
        /*011a*/ 	.short	(.L_132 - .L_131)
.L_131:
        /*011c*/ 	.word	0x00000000
        /*0120*/ 	.short	0x0003
        /*0122*/ 	.short	0x0014
        /*0124*/ 	.byte	0x00, 0xf0, 0x11, 0x00


	//----- nvinfo : EIATTR_KPARAM_INFO
	.align		4
.L_132:
        /*0128*/ 	.byte	0x04, 0x17
        /*012a*/ 	.short	(.L_134 - .L_133)
.L_133:
        /*012c*/ 	.word	0x00000000
        /*0130*/ 	.short	0x0002
        /*0132*/ 	.short	0x0010
        /*0134*/ 	.byte	0x00, 0xf0, 0x11, 0x00


	//----- nvinfo : EIATTR_KPARAM_INFO
	.align		4
.L_134:
        /*0138*/ 	.byte	0x04, 0x17
        /*013a*/ 	.short	(.L_136 - .L_135)
.L_135:
        /*013c*/ 	.word	0x00000000
        /*0140*/ 	.short	0x0001
        /*0142*/ 	.short	0x0008
        /*0144*/ 	.byte	0x00, 0xf0, 0x21, 0x00


	//----- nvinfo : EIATTR_KPARAM_INFO
	.align		4
.L_136:
        /*0148*/ 	.byte	0x04, 0x17
        /*014a*/ 	.short	(.L_138 - .L_137)
.L_137:
        /*014c*/ 	.word	0x00000000
        /*0150*/ 	.short	0x0000
        /*0152*/ 	.short	0x0000
        /*0154*/ 	.byte	0x00, 0xf0, 0x11, 0x00


	//----- nvinfo : EIATTR_SPARSE_MMA_MASK
	.align		4
.L_138:
        /*0158*/ 	.byte	0x03, 0x50
        /*015a*/ 	.short	0x0000


	//----- nvinfo : EIATTR_MAXREG_COUNT
	.align		4
        /*015c*/ 	.byte	0x03, 0x1b
        /*015e*/ 	.short	0x00ff


	//----- nvinfo : EIATTR_MERCURY_ISA_VERSION
	.align		4
        /*0160*/ 	.byte	0x03, 0x5f
        /*0162*/ 	.short	0x0101


	//----- nvinfo : EIATTR_VRC_CTA_INIT_COUNT
	.align		4
        /*0164*/ 	.byte	0x02, 0x4a
	.zero		1
	.zero		1


	//----- nvinfo : EIATTR_EXIT_INSTR_OFFSETS
	.align		4
        /*0168*/ 	.byte	0x04, 0x1c
        /*016a*/ 	.short	(.L_140 - .L_139)


	//   ....[0]....
.L_139:
        /*016c*/ 	.word	0x00000070


	//   ....[1]....
        /*0170*/ 	.word	0x00001520


	//----- nvinfo : EIATTR_CRS_STACK_SIZE
	.align		4
.L_140:
        /*0174*/ 	.byte	0x04, 0x1e
        /*0176*/ 	.short	(.L_142 - .L_141)
.L_141:
        /*0178*/ 	.word	0x00000000


	//----- nvinfo : EIATTR_CBANK_PARAM_SIZE
	.align		4
.L_142:
        /*017c*/ 	.byte	0x03, 0x19
        /*017e*/ 	.short	0x0060


	//----- nvinfo : EIATTR_PARAM_CBANK
	.align		4
        /*0180*/ 	.byte	0x04, 0x0a
        /*0182*/ 	.short	(.L_144 - .L_143)
	.align		4
.L_143:
        /*0184*/ 	.word	index@(.nv.constant0._Z14vol2col_kernelIdEviPKT_iiiiiiiiiiiiiiiiiiPS0_)
        /*0188*/ 	.short	0x0380
        /*018a*/ 	.short	0x0060


	//----- nvinfo : EIATTR_SW_WAR
	.align		4
.L_144:
        /*018c*/ 	.byte	0x04, 0x36
        /*018e*/ 	.short	(.L_146 - .L_145)
.L_145:
        /*0190*/ 	.word	0x00000008
.L_146:


//--------------------- .nv.info._Z13vol2im_kernelIffEviPKT_iiiiiiiiiiiiiiiiiiiPS0_ --------------------------
	.section	.nv.info._Z13vol2im_kernelIffEviPKT_iiiiiiiiiiiiiiiiiiiPS0_,"",@"SHT_CUDA_INFO"
	.sectionflags	@""
	.align	4


	//----- nvinfo : EIATTR_CUDA_API_VERSION
	.align		4
        /*0000*/ 	.byte	0x04, 0x37
        /*0002*/ 	.short	(.L_148 - .L_147)
.L_147:
        /*0004*/ 	.word	0x00000082


	//----- nvinfo : EIATTR_KPARAM_INFO
	.align		4
.L_148:
        /*0008*/ 	.byte	0x04, 0x17
        /*000a*/ 	.short	(.L_150 - .L_149)
.L_149:
        /*000c*/ 	.word	0x00000000
        /*0010*/ 	.short	0x0015
        /*0012*/ 	.short	0x0060
        /*0014*/ 	.byte	0x00, 0xf0, 0x21, 0x00


	//----- nvinfo : EIATTR_KPARAM_INFO
	.align		4
.L_150:
        /*0018*/ 	.byte	0x04, 0x17
        /*001a*/ 	.short	(.L_152 - .L_151)
.L_151:
        /*001c*/ 	.word	0x00000000
        /*0020*/ 	.short	0x0014
        /*0022*/ 	.short	0x0058
        /*0024*/ 	.byte	0x00, 0xf0, 0x11, 0x00


	//----- nvinfo : EIATTR_KPARAM_INFO
	.align		4
.L_152:
        /*0028*/ 	.byte	0x04, 0x17
        /*002a*/ 	.short	(.L_154 - .L_153)
.L_153:
        /*002c*/ 	.word	0x00000000
        /*0030*/ 	.short	0x0013
        /*0032*/ 	.short	0x0054
        /*0034*/ 	.byte	0x00, 0xf0, 0x11, 0x00


	//----- nvinfo : EIATTR_KPARAM_INFO
	.align		4
.L_154:
        /*0038*/ 	.byte	0x04, 0x17
        /*003a*/ 	.short	(.L_156 - .L_155)
.L_155:
        /*003c*/ 	.word	0x00000000
        /*0040*/ 	.short	0x0012
        /*0042*/ 	.short	0x0050
        /*0044*/ 	.byte	0x00, 0xf0, 0x11, 0x00


	//----- nvinfo : EIATTR_KPARAM_INFO
	.align		4
.L_156:
        /*0048*/ 	.byte	0x04, 0x17
        /*004a*/ 	.short	(.L_158 - .L_157)
.L_157:
        /*004c*/ 	.word	0x00000000
        /*0050*/ 	.short	0x0011
        /*0052*/ 	.short	0x004c
        /*0054*/ 	.byte	0x00, 0xf0, 0x11, 0x00


	//----- nvinfo : EIATTR_KPARAM_INFO
	.align		4
.L_158:
        /*0058*/ 	.byte	0x04, 0x17
        /*005a*/ 	.short	(.L_160 - .L_159)
.L_159:
        /*005c*/ 	.word	0x00000000
        /*0060*/ 	.short	0x0010
        /*0062*/ 	.short	0x0048
        /*0064*/ 	.byte	0x00, 0xf0, 0x11, 0x00


	//----- nvinfo : EIATTR_KPARAM_INFO
	.align		4
.L_160:
        /*0068*/ 	.byte	0x04, 0x17
        /*006a*/ 	.short	(.L_162 - .L_161)
.L_161:
        /*006c*/ 	.word	0x00000000
        /*0070*/ 	.short	0x000f
        /*0072*/ 	.short	0x0044
        /*0074*/ 	.byte	0x00, 0xf0, 0x11, 0x00


	//----- nvinfo : EIATTR_KPARAM_INFO
	.align		4
.L_162:
        /*0078*/ 	.byte	0x04, 0x17
        /*007a*/ 	.short	(.L_164 - .L_163)
.L_163:
        /*007c*/ 	.word	0x00000000
        /*0080*/ 	.short	0x000e
        /*0082*/ 	.short	0x0040
        /*0084*/ 	.byte	0x00, 0xf0, 0x11, 0x00


	//----- nvinfo : EIATTR_KPARAM_INFO
	.align		4
.L_164:
        /*0088*/ 	.byte	0x04, 0x17
        /*008a*/ 	.short	(.L_166 - .L_165)
.L_165:
        /*008c*/ 	.word	0x00000000
        /*0090*/ 	.short	0x000d
        /*0092*/ 	.short	0x003c
        /*0094*/ 	.byte	0x00, 0xf0, 0x11, 0x00


	//----- nvinfo : EIATTR_KPARAM_INFO
	.align		4
.L_166:
        /*0098*/ 	.byte	0x04, 0x17
        /*009a*/ 	.short	(.L_168 - .L_167)
.L_167:
        /*009c*/ 	.word	0x00000000
        /*00a0*/ 	.short	0x000c
        /*00a2*/ 	.short	0x0038
        /*00a4*/ 	.byte	0x00, 0xf0, 0x11, 0x00


	//----- nvinfo : EIATTR_KPARAM_INFO
	.align		4
.L_168:
        /*00a8*/ 	.byte	0x04, 0x17
        /*00aa*/ 	.short	(.L_170 - .L_169)
.L_169:
        /*00ac*/ 	.word	0x00000000
        /*00b0*/ 	.short	0x000b
        /*00b2*/ 	.short	0x0034
        /*00b4*/ 	.byte	0x00, 0xf0, 0x11, 0x00


	//----- nvinfo : EIATTR_KPARAM_INFO
	.align		4
.L_170:
        /*00b8*/ 	.byte	0x04, 0x17
        /*00ba*/ 	.short	(.L_172 - .L_171)
.L_171:
        /*00bc*/ 	.word	0x00000000
        /*00c0*/ 	.short	0x000a
        /*00c2*/ 	.short	0x0030
        /*00c4*/ 	.byte	0x00, 0xf0, 0x11, 0x00


	//----- nvinfo : EIATTR_KPARAM_INFO
	.align		4
.L_172:
        /*00c8*/ 	.byte	0x04, 0x17
        /*00ca*/ 	.short	(.L_174 - .L_173)
.L_173:
        /*00cc*/ 	.word	0x00000000
        /*00d0*/ 	.short	0x0009
        /*00d2*/ 	.short	0x002c
        /*00d4*/ 	.byte	0x00, 0xf0, 0x11, 0x00


	//----- nvinfo : EIATTR_KPARAM_INFO
	.align		4
.L_174:
        /*00d8*/ 	.byte	0x04, 0x17
        /*00da*/ 	.short	(.L_176 - .L_175)
.L_175:
        /*00dc*/ 	.word	0x00000000
        /*00e0*/ 	.short	0x0008
        /*00e2*/ 	.short	0x0028
        /*00e4*/ 	.byte	0x00, 0xf0, 0x11, 0x00


	//----- nvinfo : EIATTR_KPARAM_INFO
	.align		4
.L_176:
        /*00e8*/ 	.byte	0x04, 0x17
        /*00ea*/ 	.short	(.L_178 - .L_177)
.L_177:
        /*00ec*/ 	.word	0x00000000
        /*00f0*/ 	.short	0x0007
        /*00f2*/ 	.short	0x0024
        /*00f4*/ 	.byte	0x00, 0xf0, 0x11, 0x00


	//----- nvinfo : EIATTR_KPARAM_INFO
	.align		4
.L_178:
        /*00f8*/ 	.byte	0x04, 0x17
        /*00fa*/ 	.short	(.L_180 - .L_179)
.L_179:
        /*00fc*/ 	.word	0x00000000
        /*0100*/ 	.short	0x0006
        /*0102*/ 	.short	0x0020
        /*0104*/ 	.byte	0x00, 0xf0, 0x11, 0x00


	//----- nvinfo : EIATTR_KPARAM_INFO
	.align		4
.L_180:
        /*0108*/ 	.byte	0x04, 0x17
        /*010a*/ 	.short	(.L_182 - .L_181)
.L_181:
        /*010c*/ 	.word	0x00000000
        /*0110*/ 	.short	0x0005
        /*0112*/ 	.short	0x001c
        /*0114*/ 	.byte	0x00, 0xf0, 0x11, 0x00


	//----- nvinfo : EIATTR_KPARAM_INFO
	.align		4
.L_182:
        /*0118*/ 	.byte	0x04, 0x17
        /*011a*/ 	.short	(.L_184 - .L_183)
.L_183:
        /*011c*/ 	.word	0x00000000
        /*0120*/ 	.short	0x0004
        /*0122*/ 	.short	0x0018
        /*0124*/ 	.byte	0x00, 0xf0, 0x11, 0x00


	//----- nvinfo : EIATTR_KPARAM_INFO
	.align		4
.L_184:
        /*0128*/ 	.byte	0x04, 0x17
        /*012a*/ 	.short	(.L_186 - .L_185)
.L_185:
        /*012c*/ 	.word	0x00000000
        /*0130*/ 	.short	0x0003
        /*0132*/ 	.short	0x0014
        /*0134*/ 	.byte	0x00, 0xf0, 0x11, 0x00


	//----- nvinfo : EIATTR_KPARAM_INFO
	.align		4
.L_186:
        /*0138*/ 	.byte	0x04, 0x17
        /*013a*/ 	.short	(.L_188 - .L_187)
.L_187:
        /*013c*/ 	.word	0x00000000
        /*0140*/ 	.short	0x0002
        /*0142*/ 	.short	0x0010
        /*0144*/ 	.byte	0x00, 0xf0, 0x11, 0x00


	//----- nvinfo : EIATTR_KPARAM_INFO
	.align		4
.L_188:
        /*0148*/ 	.byte	0x04, 0x17
        /*014a*/ 	.short	(.L_190 - .L_189)
.L_189:
        /*014c*/ 	.word	0x00000000
        /*0150*/ 	.short	0x0001
        /*0152*/ 	.short	0x0008
        /*0154*/ 	.byte	0x00, 0xf0, 0x21, 0x00


	//----- nvinfo : EIATTR_KPARAM_INFO
	.align		4
.L_190:
        /*0158*/ 	.byte	0x04, 0x17
        /*015a*/ 	.short	(.L_192 - .L_191)
.L_191:
        /*015c*/ 	.word	0x00000000
        /*0160*/ 	.short	0x0000
        /*0162*/ 	.short	0x0000
        /*0164*/ 	.byte	0x00, 0xf0, 0x11, 0x00


	//----- nvinfo : EIATTR_SPARSE_MMA_MASK
	.align		4
.L_192:
        /*0168*/ 	.byte	0x03, 0x50
        /*016a*/ 	.short	0x0000


	//----- nvinfo : EIATTR_MAXREG_COUNT
	.align		4
        /*016c*/ 	.byte	0x03, 0x1b
        /*016e*/ 	.short	0x00ff


	//----- nvinfo : EIATTR_MERCURY_ISA_VERSION
	.align		4
        /*0170*/ 	.byte	0x03, 0x5f
        /*0172*/ 	.short	0x0101


	//----- nvinfo : EIATTR_VRC_CTA_INIT_COUNT
	.align		4
        /*0174*/ 	.byte	0x02, 0x4a
	.zero		1
	.zero		1


	//----- nvinfo : EIATTR_EXIT_INSTR_OFFSETS
	.align		4
        /*0178*/ 	.byte	0x04, 0x1c
        /*017a*/ 	.short	(.L_194 - .L_193)


	//   ....[0]....
.L_193:
        /*017c*/ 	.word	0x00000070


	//   ....[1]....
        /*0180*/ 	.word	0x00001ea0


	//----- nvinfo : EIATTR_CRS_STACK_SIZE
	.align		4
.L_194:
        /*0184*/ 	.byte	0x04, 0x1e
        /*0186*/ 	.short	(.L_196 - .L_195)
.L_195:
        /*0188*/ 	.word	0x00000000


	//----- nvinfo : EIATTR_CBANK_PARAM_SIZE
	.align		4
.L_196:
        /*018c*/ 	.byte	0x03, 0x19
        /*018e*/ 	.short	0x0068


	//----- nvinfo : EIATTR_PARAM_CBANK
	.align		4
        /*0190*/ 	.byte	0x04, 0x0a
        /*0192*/ 	.short	(.L_198 - .L_197)
	.align		4
.L_197:
        /*0194*/ 	.word	index@(.nv.constant0._Z13vol2im_kernelIffEviPKT_iiiiiiiiiiiiiiiiiiiPS0_)
        /*0198*/ 	.short	0x0380
        /*019a*/ 	.short	0x0068


	//----- nvinfo : EIATTR_SW_WAR
	.align		4
.L_198:
        /*019c*/ 	.byte	0x04, 0x36
        /*019e*/ 	.short	(.L_200 - .L_199)
.L_199:
        /*01a0*/ 	.word	0x00000008
.L_200:


//--------------------- .nv.info._Z14vol2col_kernelIfEviPKT_iiiiiiiiiiiiiiiiiiPS0_ --------------------------
	.section	.nv.info._Z14vol2col_kernelIfEviPKT_iiiiiiiiiiiiiiiiiiPS0_,"",@"SHT_CUDA_INFO"
	.sectionflags	@""
	.align	4


	//----- nvinfo : EIATTR_CUDA_API_VERSION
	.align		4
        /*0000*/ 	.byte	0x04, 0x37
        /*0002*/ 	.short	(.L_202 - .L_201)
.L_201:
        /*0004*/ 	.word	0x00000082


	//----- nvinfo : EIATTR_KPARAM_INFO
	.align		4
.L_202:
        /*0008*/ 	.byte	0x04, 0x17
        /*000a*/ 	.short	(.L_204 - .L_203)
.L_203:
        /*000c*/ 	.word	0x00000000
        /*0010*/ 	.short	0x0014
        /*0012*/ 	.short	0x0058
        /*0014*/ 	.byte	0x00, 0xf0, 0x21, 0x00


	//----- nvinfo : EIATTR_KPARAM_INFO
	.align		4
.L_204:
        /*0018*/ 	.byte	0x04, 0x17
        /*001a*/ 	.short	(.L_206 - .L_205)
.L_205:
        /*001c*/ 	.word	0x00000000
        /*0020*/ 	.short	0x0013
        /*0022*/ 	.short	0x0054
        /*0024*/ 	.byte	0x00, 0xf0, 0x11, 0x00


	//----- nvinfo : EIATTR_KPARAM_INFO
	.align		4
.L_206:
        /*0028*/ 	.byte	0x04, 0x17
        /*002a*/ 	.short	(.L_208 - .L_207)
.L_207:
        /*002c*/ 	.word	0x00000000
        /*0030*/ 	.short	0x0012
        /*0032*/ 	.short	0x0050
        /*0034*/ 	.byte	0x00, 0xf0, 0x11, 0x00


	//----- nvinfo : EIATTR_KPARAM_INFO
	.align		4
.L_208:
        /*0038*/ 	.byte	0x04, 0x17
        /*003a*/ 	.short	(.L_210 - .L_209)
.L_209:
        /*003c*/ 	.word	0x00000000
        /*0040*/ 	.short	0x0011
        /*0042*/ 	.short	0x004c
        /*0044*/ 	.byte	0x00, 0xf0, 0x11, 0x00


	//----- nvinfo : EIATTR_KPARAM_INFO
	.align		4
.L_210:
        /*0048*/ 	.byte	0x04, 0x17
        /*004a*/ 	.short	(.L_212 - .L_211)
.L_211:
        /*004c*/ 	.word	0x00000000
        /*0050*/ 	.short	0x0010
        /*0052*/ 	.short	0x0048
        /*0054*/ 	.byte	0x00, 0xf0, 0x11, 0x00


	//----- nvinfo : EIATTR_KPARAM_INFO
	.align		4
.L_212:
        /*0058*/ 	.byte	0x04, 0x17
        /*005a*/ 	.short	(.L_214 - .L_213)
.L_213:
        /*005c*/ 	.word	0x00000000
        /*0060*/ 	.short	0x000f
        /*0062*/ 	.short	0x0044
        /*0064*/ 	.byte	0x00, 0xf0, 0x11, 0x00


	//----- nvinfo : EIATTR_KPARAM_INFO
	.align		4
.L_214:
        /*0068*/ 	.byte	0x04, 0x17
        /*006a*/ 	.short	(.L_216 - .L_215)
.L_215:
        /*006c*/ 	.word	0x00000000
        /*0070*/ 	.short	0x000e
        /*0072*/ 	.short	0x0040
        /*0074*/ 	.byte	0x00, 0xf0, 0x11, 0x00


	//----- nvinfo : EIATTR_KPARAM_INFO
	.align		4
.L_216:
        /*0078*/ 	.byte	0x04, 0x17
        /*007a*/ 	.short	(.L_218 - .L_217)
.L_217:
        /*007c*/ 	.word	0x00000000
        /*0080*/ 	.short	0x000d
        /*0082*/ 	.short	0x003c
        /*0084*/ 	.byte	0x00, 0xf0, 0x11, 0x00


	//----- nvinfo : EIATTR_KPARAM_INFO
	.align		4
.L_218:
        /*0088*/ 	.byte	0x04, 0x17
        /*008a*/ 	.short	(.L_220 - .L_219)
.L_219:
        /*008c*/ 	.word	0x00000000
        /*0090*/ 	.short	0x000c
        /*0092*/ 	.short	0x0038
        /*0094*/ 	.byte	0x00, 0xf0, 0x11, 0x00


	//----- nvinfo : EIATTR_KPARAM_INFO
	.align		4
.L_220:
        /*0098*/ 	.byte	0x04, 0x17
        /*009a*/ 	.short	(.L_222 - .L_221)
.L_221:
        /*009c*/ 	.word	0x00000000
        /*00a0*/ 	.short	0x000b
        /*00a2*/ 	.short	0x0034
        /*00a4*/ 	.byte	0x00, 0xf0, 0x11, 0x00


	//----- nvinfo : EIATTR_KPARAM_INFO
	.align		4
.L_222:
        /*00a8*/ 	.byte	0x04, 0x17
        /*00aa*/ 	.short	(.L_224 - .L_223)
.L_223:
        /*00ac*/ 	.word	0x00000000
        /*00b0*/ 	.short	0x000a
        /*00b2*/ 	.short	0x0030
        /*00b4*/ 	.byte	0x00, 0xf0, 0x11, 0x00


	//----- nvinfo : EIATTR_KPARAM_INFO
	.align		4
.L_224:
        /*00b8*/ 	.byte	0x04, 0x17
        /*00ba*/ 	.short	(.L_226 - .L_225)
.L_225:
        /*00bc*/ 	.word	0x00000000
        /*00c0*/ 	.short	0x0009
        /*00c2*/ 	.short	0x002c
        /*00c4*/ 	.byte	0x00, 0xf0, 0x11, 0x00


	//----- nvinfo : EIATTR_KPARAM_INFO
	.align		4
.L_226:
        /*00c8*/ 	.byte	0x04, 0x17
        /*00ca*/ 	.short	(.L_228 - .L_227)
.L_227:
        /*00cc*/ 	.word	0x00000000
        /*00d0*/ 	.short	0x0008
        /*00d2*/ 	.short	0x0028
        /*00d4*/ 	.byte	0x00, 0xf0, 0x11, 0x00


	//----- nvinfo : EIATTR_KPARAM_INFO
	.align		4
.L_228:
        /*00d8*/ 	.byte	0x04, 0x17
        /*00da*/ 	.short	(.L_230 - .L_229)
.L_229:
        /*00dc*/ 	.word	0x00000000
        /*00e0*/ 	.short	0x0007
        /*00e2*/ 	.short	0x0024
        /*00e4*/ 	.byte	0x00, 0xf0, 0x11, 0x00


	//----- nvinfo : EIATTR_KPARAM_INFO
	.align		4
.L_230:
        /*00e8*/ 	.byte	0x04, 0x17
        /*00ea*/ 	.short	(.L_232 - .L_231)
.L_231:
        /*00ec*/ 	.word	0x00000000
        /*00f0*/ 	.short	0x0006
        /*00f2*/ 	.short	0x0020
        /*00f4*/ 	.byte	0x00, 0xf0, 0x11, 0x00


	//----- nvinfo : EIATTR_KPARAM_INFO
	.align		4
.L_232:
        /*00f8*/ 	.byte	0x04, 0x17
        /*00fa*/ 	.short	(.L_234 - .L_233)
.L_233:
        /*00fc*/ 	.word	0x00000000
        /*0100*/ 	.short	0x0005
        /*0102*/ 	.short	0x001c
        /*0104*/ 	.byte	0x00, 0xf0, 0x11, 0x00


	//----- nvinfo : EIATTR_KPARAM_INFO
	.align		4
.L_234:
        /*0108*/ 	.byte	0x04, 0x17
        /*010a*/ 	.short	(.L_236 - .L_235)
.L_235:
        /*010c*/ 	.word	0x00000000
        /*0110*/ 	.short	0x0004
        /*0112*/ 	.short	0x0018
        /*0114*/ 	.byte	0x00, 0xf0, 0x11, 0x00


	//----- nvinfo : EIATTR_KPARAM_INFO
	.align		4
.L_236:
        /*0118*/ 	.byte	0x04, 0x17
        /*011a*/ 	.short	(.L_238 - .L_237)
.L_237:
        /*011c*/ 	.word	0x00000000
        /*0120*/ 	.short	0x0003
        /*0122*/ 	.short	0x0014
        /*0124*/ 	.byte	0x00, 0xf0, 0x11, 0x00


	//----- nvinfo : EIATTR_KPARAM_INFO
	.align		4
.L_238:
        /*0128*/ 	.byte	0x04, 0x17
        /*012a*/ 	.short	(.L_240 - .L_239)
.L_239:
        /*012c*/ 	.word	0x00000000
        /*0130*/ 	.short	0x0002
        /*0132*/ 	.short	0x0010
        /*0134*/ 	.byte	0x00, 0xf0, 0x11, 0x00


	//----- nvinfo : EIATTR_KPARAM_INFO
	.align		4
.L_240:
        /*0138*/ 	.byte	0x04, 0x17
        /*013a*/ 	.short	(.L_242 - .L_241)
.L_241:
        /*013c*/ 	.word	0x00000000
        /*0140*/ 	.short	0x0001
        /*0142*/ 	.short	0x0008
        /*0144*/ 	.byte	0x00, 0xf0, 0x21, 0x00


	//----- nvinfo : EIATTR_KPARAM_INFO
	.align		4
.L_242:
        /*0148*/ 	.byte	0x04, 0x17
        /*014a*/ 	.short	(.L_244 - .L_243)
.L_243:
        /*014c*/ 	.word	0x00000000
        /*0150*/ 	.short	0x0000
        /*0152*/ 	.short	0x0000
        /*0154*/ 	.byte	0x00, 0xf0, 0x11, 0x00


	//----- nvinfo : EIATTR_SPARSE_MMA_MASK
	.align		4
.L_244:
        /*0158*/ 	.byte	0x03, 0x50
        /*015a*/ 	.short	0x0000


	//----- nvinfo : EIATTR_MAXREG_COUNT
	.align		4
        /*015c*/ 	.byte	0x03, 0x1b
        /*015e*/ 	.short	0x00ff


	//----- nvinfo : EIATTR_MERCURY_ISA_VERSION
	.align		4
        /*0160*/ 	.byte	0x03, 0x5f
        /*0162*/ 	.short	0x0101


	//----- nvinfo : EIATTR_VRC_CTA_INIT_COUNT
	.align		4
        /*0164*/ 	.byte	0x02, 0x4a
	.zero		1
	.zero		1


	//----- nvinfo : EIATTR_EXIT_INSTR_OFFSETS
	.align		4
        /*0168*/ 	.byte	0x04, 0x1c
        /*016a*/ 	.short	(.L_246 - .L_245)


	//   ....[0]....
.L_245:
        /*016c*/ 	.word	0x00000070


	//   ....[1]....
        /*0170*/ 	.word	0x00001530


	//----- nvinfo : EIATTR_CRS_STACK_SIZE
	.align		4
.L_246:
        /*0174*/ 	.byte	0x04, 0x1e
        /*0176*/ 	.short	(.L_248 - .L_247)
.L_247:
        /*0178*/ 	.word	0x00000000


	//----- nvinfo : EIATTR_CBANK_PARAM_SIZE
	.align		4
.L_248:
        /*017c*/ 	.byte	0x03, 0x19
        /*017e*/ 	.short	0x0060


	//----- nvinfo : EIATTR_PARAM_CBANK
	.align		4
        /*0180*/ 	.byte	0x04, 0x0a
        /*0182*/ 	.short	(.L_250 - .L_249)
	.align		4
.L_249:
        /*0184*/ 	.word	index@(.nv.constant0._Z14vol2col_kernelIfEviPKT_iiiiiiiiiiiiiiiiiiPS0_)
        /*0188*/ 	.short	0x0380
        /*018a*/ 	.short	0x0060


	//----- nvinfo : EIATTR_SW_WAR
	.align		4
.L_250:
        /*018c*/ 	.byte	0x04, 0x36
        /*018e*/ 	.short	(.L_252 - .L_251)
.L_251:
        /*0190*/ 	.word	0x00000008
.L_252:


//--------------------- .nv.info._Z13vol2im_kernelIN3c104HalfEfEviPKT_iiiiiiiiiiiiiiiiiiiPS2_ --------------------------
	.section	.nv.info._Z13vol2im_kernelIN3c104HalfEfEviPKT_iiiiiiiiiiiiiiiiiiiPS2_,"",@"SHT_CUDA_INFO"
	.sectionflags	@""
	.align	4


	//----- nvinfo : EIATTR_CUDA_API_VERSION
	.align		4
        /*0000*/ 	.byte	0x04, 0x37
        /*0002*/ 	.short	(.L_254 - .L_253)
.L_253:
        /*0004*/ 	.word	0x00000082


	//----- nvinfo : EIATTR_KPARAM_INFO
	.align		4
.L_254:
        /*0008*/ 	.byte	0x04, 0x17
        /*000a*/ 	.short	(.L_256 - .L_255)
.L_255:
        /*000c*/ 	.word	0x00000000
        /*0010*/ 	.short	0x0015
        /*0012*/ 	.short	0x0060
        /*0014*/ 	.byte	0x00, 0xf0, 0x21, 0x00


	//----- nvinfo : EIATTR_KPARAM_INFO
	.align		4
.L_256:
        /*0018*/ 	.byte	0x04, 0x17
        /*001a*/ 	.short	(.L_258 - .L_257)
.L_257:
        /*001c*/ 	.word	0x00000000
        /*0020*/ 	.short	0x0014
        /*0022*/ 	.short	0x0058
        /*0024*/ 	.byte	0x00, 0xf0, 0x11, 0x00


	//----- nvinfo : EIATTR_KPARAM_INFO
	.align		4
.L_258:
        /*0028*/ 	.byte	0x04, 0x17
        /*002a*/ 	.short	(.L_260 - .L_259)
.L_259:
        /*002c*/ 	.word	0x00000000
        /*0030*/ 	.short	0x0013
        /*0032*/ 	.short	0x0054
        /*0034*/ 	.byte	0x00, 0xf0, 0x11, 0x00


	//----- nvinfo : EIATTR_KPARAM_INFO
	.align		4
.L_260:
        /*0038*/ 	.byte	0x04, 0x17
        /*003a*/ 	.short	(.L_262 - .L_261)
.L_261:
        /*003c*/ 	.word	0x00000000
        /*0040*/ 	.short	0x0012
        /*0042*/ 	.short	0x0050
        /*0044*/ 	.byte	0x00, 0xf0, 0x11, 0x00


	//----- nvinfo : EIATTR_KPARAM_INFO
	.align		4
.L_262:
        /*0048*/ 	.byte	0x04, 0x17
        /*004a*/ 	.short	(.L_264 - .L_263)
.L_263:
        /*004c*/ 	.word	0x00000000
        /*0050*/ 	.short	0x0011
        /*0052*/ 	.short	0x004c
        /*0054*/ 	.byte	0x00, 0xf0, 0x11, 0x00


	//----- nvinfo : EIATTR_KPARAM_INFO
	.align		4
.L_264:
        /*0058*/ 	.byte	0x04, 0x17
        /*005a*/ 	.short	(.L_266 - .L_265)
.L_265:
        /*005c*/ 	.word	0x00000000
        /*0060*/ 	.short	0x0010
        /*0062*/ 	.short	0x0048
        /*0064*/ 	.byte	0x00, 0xf0, 0x11, 0x00


	//----- nvinfo : EIATTR_KPARAM_INFO
	.align		4
.L_266:
        /*0068*/ 	.byte	0x04, 0x17
        /*006a*/ 	.short	(.L_268 - .L_267)
.L_267:
        /*006c*/ 	.word	0x00000000
        /*0070*/ 	.short	0x000f
        /*0072*/ 	.short	0x0044
        /*0074*/ 	.byte	0x00, 0xf0, 0x11, 0x00


	//----- nvinfo : EIATTR_KPARAM_INFO
	.align		4
.L_268:
        /*0078*/ 	.byte	0x04, 0x17
        /*007a*/ 	.short	(.L_270 - .L_269)
.L_269:
        /*007c*/ 	.word	0x00000000
        /*0080*/ 	.short	0x000e
        /*0082*/ 	.short	0x0040
        /*0084*/ 	.byte	0x00, 0xf0, 0x11, 0x00


	//----- nvinfo : EIATTR_KPARAM_INFO
	.align		4
.L_270:
        /*0088*/ 	.byte	0x04, 0x17
        /*008a*/ 	.short	(.L_272 - .L_271)
.L_271:
        /*008c*/ 	.word	0x00000000
        /*0090*/ 	.short	0x000d
        /*0092*/ 	.short	0x003c
        /*0094*/ 	.byte	0x00, 0xf0, 0x11, 0x00


	//----- nvinfo : EIATTR_KPARAM_INFO
	.align		4
.L_272:
        /*0098*/ 	.byte	0x04, 0x17
        /*009a*/ 	.short	(.L_274 - .L_273)
.L_273:
        /*009c*/ 	.word	0x00000000
        /*00a0*/ 	.short	0x000c
        /*00a2*/ 	.short	0x0038
        /*00a4*/ 	.byte	0x00, 0xf0, 0x11, 0x00


	//----- nvinfo : EIATTR_KPARAM_INFO
	.align		4
.L_274:
        /*00a8*/ 	.byte	0x04, 0x17
        /*00aa*/ 	.short	(.L_276 - .L_275)
.L_275:
        /*00ac*/ 	.word	0x00000000
        /*00b0*/ 	.short	0x000b
        /*00b2*/ 	.short	0x0034
        /*00b4*/ 	.byte	0x00, 0xf0, 0x11, 0x00


	//----- nvinfo : EIATTR_KPARAM_INFO
	.align		4
.L_276:
        /*00b8*/ 	.byte	0x04, 0x17
        /*00ba*/ 	.short	(.L_278 - .L_277)
.L_277:
        /*00bc*/ 	.word	0x00000000
        /*00c0*/ 	.short	0x000a
        /*00c2*/ 	.short	0x0030
        /*00c4*/ 	.byte	0x00, 0xf0, 0x11, 0x00


	//----- nvinfo : EIATTR_KPARAM_INFO
	.align		4
.L_278:
        /*00c8*/ 	.byte	0x04, 0x17
        /*00ca*/ 	.short	(.L_280 - .L_279)
.L_279:
        /*00cc*/ 	.word	0x00000000
        /*00d0*/ 	.short	0x0009
        /*00d2*/ 	.short	0x002c
        /*00d4*/ 	.byte	0x00, 0xf0, 0x11, 0x00


	//----- nvinfo : EIATTR_KPARAM_INFO
	.align		4
.L_280:
        /*00d8*/ 	.byte	0x04, 0x17
        /*00da*/ 	.short	(.L_282 - .L_281)
.L_281:
        /*00dc*/ 	.word	0x00000000
        /*00e0*/ 	.short	0x0008
        /*00e2*/ 	.short	0x0028
        /*00e4*/ 	.byte	0x00, 0xf0, 0x11, 0x00


	//----- nvinfo : EIATTR_KPARAM_INFO
	.align		4
.L_282:
        /*00e8*/ 	.byte	0x04, 0x17
        /*00ea*/ 	.short	(.L_284 - .L_283)
.L_283:
        /*00ec*/ 	.word	0x00000000
        /*00f0*/ 	.short	0x0007
        /*00f2*/ 	.short	0x0024
        /*00f4*/ 	.byte	0x00, 0xf0, 0x11, 0x00


	//----- nvinfo : EIATTR_KPARAM_INFO
	.align		4
.L_284:
        /*00f8*/ 	.byte	0x04, 0x17
        /*00fa*/ 	.short	(.L_286 - .L_285)
.L_285:
        /*00fc*/ 	.word	0x00000000
        /*0100*/ 	.short	0x0006
        /*0102*/ 	.short	0x0020
        /*0104*/ 	.byte	0x00, 0xf0, 0x11, 0x00


	//----- nvinfo : EIATTR_KPARAM_INFO
	.align		4
.L_286:
        /*0108*/ 	.byte	0x04, 0x17
        /*010a*/ 	.short	(.L_288 - .L_287)
.L_287:
        /*010c*/ 	.word	0x00000000
        /*0110*/ 	.short	0x0005
        /*0112*/ 	.short	0x001c
        /*0114*/ 	.byte	0x00, 0xf0, 0x11, 0x00


	//----- nvinfo : EIATTR_KPARAM_INFO
	.align		4
.L_288:
        /*0118*/ 	.byte	0x04, 0x17
        /*011a*/ 	.short	(.L_290 - .L_289)
.L_289:
        /*011c*/ 	.word	0x00000000
        /*0120*/ 	.short	0x0004
        /*0122*/ 	.short	0x0018
        /*0124*/ 	.byte	0x00, 0xf0, 0x11, 0x00


	//----- nvinfo : EIATTR_KPARAM_INFO
	.align		4
.L_290:
        /*0128*/ 	.byte	0x04, 0x17
        /*012a*/ 	.short	(.L_292 - .L_291)
.L_291:
        /*012c*/ 	.word	0x00000000
        /*0130*/ 	.short	0x0003
        /*0132*/ 	.short	0x0014
        /*0134*/ 	.byte	0x00, 0xf0, 0x11, 0x00


	//----- nvinfo : EIATTR_KPARAM_INFO
	.align		4
.L_292:
        /*0138*/ 	.byte	0x04, 0x17
        /*013a*/ 	.short	(.L_294 - .L_293)
.L_293:
        /*013c*/ 	.word	0x00000000
        /*0140*/ 	.short	0x0002
        /*0142*/ 	.short	0x0010
        /*0144*/ 	.byte	0x00, 0xf0, 0x11, 0x00


	//----- nvinfo : EIATTR_KPARAM_INFO
	.align		4
.L_294:
        /*0148*/ 	.byte	0x04, 0x17
        /*014a*/ 	.short	(.L_296 - .L_295)
.L_295:
        /*014c*/ 	.word	0x00000000
        /*0150*/ 	.short	0x0001
        /*0152*/ 	.short	0x0008
        /*0154*/ 	.byte	0x00, 0xf0, 0x21, 0x00


	//----- nvinfo : EIATTR_KPARAM_INFO
	.align		4
.L_296:
        /*0158*/ 	.byte	0x04, 0x17
        /*015a*/ 	.short	(.L_298 - .L_297)
.L_297:
        /*015c*/ 	.word	0x00000000
        /*0160*/ 	.short	0x0000
        /*0162*/ 	.short	0x0000
        /*0164*/ 	.byte	0x00, 0xf0, 0x11, 0x00


	//----- nvinfo : EIATTR_SPARSE_MMA_MASK
	.align		4
.L_298:
        /*0168*/ 	.byte	0x03, 0x50
        /*016a*/ 	.short	0x0000


	//----- nvinfo : EIATTR_MAXREG_COUNT
	.align		4
        /*016c*/ 	.byte	0x03, 0x1b
        /*016e*/ 	.short	0x00ff


	//----- nvinfo : EIATTR_MERCURY_ISA_VERSION
	.align		4
        /*0170*/ 	.byte	0x03, 0x5f
        /*0172*/ 	.short	0x0101


	//----- nvinfo : EIATTR_VRC_CTA_INIT_COUNT
	.align		4
        /*0174*/ 	.byte	0x02, 0x4a
	.zero		1
	.zero		1


	//----- nvinfo : EIATTR_EXIT_INSTR_OFFSETS
	.align		4
        /*0178*/ 	.byte	0x04, 0x1c
        /*017a*/ 	.short	(.L_300 - .L_299)


	//   ....[0]....
.L_299:
        /*017c*/ 	.word	0x00000070


	//   ....[1]....
        /*0180*/ 	.word	0x00001ec0


	//----- nvinfo : EIATTR_CRS_STACK_SIZE
	.align		4
.L_300:
        /*0184*/ 	.byte	0x04, 0x1e
        /*0186*/ 	.short	(.L_302 - .L_301)
.L_301:
        /*0188*/ 	.word	0x00000000


	//----- nvinfo : EIATTR_CBANK_PARAM_SIZE
	.align		4
.L_302:
        /*018c*/ 	.byte	0x03, 0x19
        /*018e*/ 	.short	0x0068


	//----- nvinfo : EIATTR_PARAM_CBANK
	.align		4
        /*0190*/ 	.byte	0x04, 0x0a
        /*0192*/ 	.short	(.L_304 - .L_303)
	.align		4
.L_303:
        /*0194*/ 	.word	index@(.nv.constant0._Z13vol2im_kernelIN3c104HalfEfEviPKT_iiiiiiiiiiiiiiiiiiiPS2_)
        /*0198*/ 	.short	0x0380
        /*019a*/ 	.short	0x0068


	//----- nvinfo : EIATTR_SW_WAR
	.align		4
.L_304:
        /*019c*/ 	.byte	0x04, 0x36
        /*019e*/ 	.short	(.L_306 - .L_305)
.L_305:
        /*01a0*/ 	.word	0x00000008
.L_306:


//--------------------- .nv.info._Z14vol2col_kernelIN3c104HalfEEviPKT_iiiiiiiiiiiiiiiiiiPS2_ --------------------------
	.section	.nv.info._Z14vol2col_kernelIN3c104HalfEEviPKT_iiiiiiiiiiiiiiiiiiPS2_,"",@"SHT_CUDA_INFO"
	.sectionflags	@""
	.align	4


	//----- nvinfo : EIATTR_CUDA_API_VERSION
	.align		4
        /*0000*/ 	.byte	0x04, 0x37
        /*0002*/ 	.short	(.L_308 - .L_307)
.L_307:
        /*0004*/ 	.word	0x00000082


	//----- nvinfo : EIATTR_KPARAM_INFO
	.align		4
.L_308:
        /*0008*/ 	.byte	0x04, 0x17
        /*000a*/ 	.short	(.L_310 - .L_309)
.L_309:
        /*000c*/ 	.word	0x00000000
        /*0010*/ 	.short	0x0014
        /*0012*/ 	.short	0x0058
        /*0014*/ 	.byte	0x00, 0xf0, 0x21, 0x00


	//----- nvinfo : EIATTR_KPARAM_INFO
	.align		4
.L_310:
        /*0018*/ 	.byte	0x04, 0x17
        /*001a*/ 	.short	(.L_312 - .L_311)
.L_311:
        /*001c*/ 	.word	0x00000000
        /*0020*/ 	.short	0x0013
        /*0022*/ 	.short	0x0054
        /*0024*/ 	.byte	0x00, 0xf0, 0x11, 0x00


	//----- nvinfo : EIATTR_KPARAM_INFO
	.align		4
.L_312:
        /*0028*/ 	.byte	0x04, 0x17
        /*002a*/ 	.short	(.L_314 - .L_313)
.L_313:
        /*002c*/ 	.word	0x00000000
        /*0030*/ 	.short	0x0012
        /*0032*/ 	.short	0x0050
        /*0034*/ 	.byte	0x00, 0xf0, 0x11, 0x00


	//----- nvinfo : EIATTR_KPARAM_INFO
	.align		4
.L_314:
        /*0038*/ 	.byte	0x04, 0x17
        /*003a*/ 	.short	(.L_316 - .L_315)
.L_315:
        /*003c*/ 	.word	0x00000000
        /*0040*/ 	.short	0x0011
        /*0042*/ 	.short	0x004c
        /*0044*/ 	.byte	0x00, 0xf0, 0x11, 0x00


	//----- nvinfo : EIATTR_KPARAM_INFO
	.align		4
.L_316:
        /*0048*/ 	.byte	0x04, 0x17
        /*004a*/ 	.short	(.L_318 - .L_317)
.L_317:
        /*004c*/ 	.word	0x00000000
        /*0050*/ 	.short	0x0010
        /*0052*/ 	.short	0x0048
        /*0054*/ 	.byte	0x00, 0xf0, 0x11, 0x00


	//----- nvinfo : EIATTR_KPARAM_INFO
	.align		4
.L_318:
        /*0058*/ 	.byte	0x04, 0x17
        /*005a*/ 	.short	(.L_320 - .L_319)
.L_319:
        /*005c*/ 	.word	0x00000000
        /*0060*/ 	.short	0x000f
        /*0062*/ 	.short	0x0044
        /*0064*/ 	.byte	0x00, 0xf0, 0x11, 0x00


	//----- nvinfo : EIATTR_KPARAM_INFO
	.align		4
.L_320:
        /*0068*/ 	.byte	0x04, 0x17
        /*006a*/ 	.short	(.L_322 - .L_321)
.L_321:
        /*006c*/ 	.word	0x00000000
        /*0070*/ 	.short	0x000e
        /*0072*/ 	.short	0x0040
        /*0074*/ 	.byte	0x00, 0xf0, 0x11, 0x00


	//----- nvinfo : EIATTR_KPARAM_INFO
	.align		4
.L_322:
        /*0078*/ 	.byte	0x04, 0x17
        /*007a*/ 	.short	(.L_324 - .L_323)
.L_323:
        /*007c*/ 	.word	0x00000000
        /*0080*/ 	.short	0x000d
        /*0082*/ 	.short	0x003c
        /*0084*/ 	.byte	0x00, 0xf0, 0x11, 0x00


	//----- nvinfo : EIATTR_KPARAM_INFO
	.align		4
.L_324:
        /*0088*/ 	.byte	0x04, 0x17
        /*008a*/ 	.short	(.L_326 - .L_325)
.L_325:
        /*008c*/ 	.word	0x00000000
        /*0090*/ 	.short	0x000c
        /*0092*/ 	.short	0x0038
        /*0094*/ 	.byte	0x00, 0xf0, 0x11, 0x00


	//----- nvinfo : EIATTR_KPARAM_INFO
	.align		4
.L_326:
        /*0098*/ 	.byte	0x04, 0x17
        /*009a*/ 	.short	(.L_328 - .L_327)
.L_327:
        /*009c*/ 	.word	0x00000000
        /*00a0*/ 	.short	0x000b
        /*00a2*/ 	.short	0x0034
        /*00a4*/ 	.byte	0x00, 0xf0, 0x11, 0x00


	//----- nvinfo : EIATTR_KPARAM_INFO
	.align		4
.L_328:
        /*00a8*/ 	.byte	0x04, 0x17
        /*00aa*/ 	.short	(.L_330 - .L_329)
.L_329:
        /*00ac*/ 	.word	0x00000000
        /*00b0*/ 	.short	0x000a
        /*00b2*/ 	.short	0x0030
        /*00b4*/ 	.byte	0x00, 0xf0, 0x11, 0x00


	//----- nvinfo : EIATTR_KPARAM_INFO
	.align		4
.L_330:
        /*00b8*/ 	.byte	0x04, 0x17
        /*00ba*/ 	.short	(.L_332 - .L_331)
.L_331:
        /*00bc*/ 	.word	0x00000000
        /*00c0*/ 	.short	0x0009
        /*00c2*/ 	.short	0x002c
        /*00c4*/ 	.byte	0x00, 0xf0, 0x11, 0x00


	//----- nvinfo : EIATTR_KPARAM_INFO
	.align		4
.L_332:
        /*00c8*/ 	.byte	0x04, 0x17
        /*00ca*/ 	.short	(.L_334 - .L_333)
.L_333:
        /*00cc*/ 	.word	0x00000000
        /*00d0*/ 	.short	0x0008
        /*00d2*/ 	.short	0x0028
        /*00d4*/ 	.byte	0x00, 0xf0, 0x11, 0x00


	//----- nvinfo : EIATTR_KPARAM_INFO
	.align		4
.L_334:
        /*00d8*/ 	.byte	0x04, 0x17
        /*00da*/ 	.short	(.L_336 - .L_335)
.L_335:
        /*00dc*/ 	.word	0x00000000
        /*00e0*/ 	.short	0x0007
        /*00e2*/ 	.short	0x0024
        /*00e4*/ 	.byte	0x00, 0xf0, 0x11, 0x00


	//----- nvinfo : EIATTR_KPARAM_INFO
	.align		4
.L_336:
        /*00e8*/ 	.byte	0x04, 0x17
        /*00ea*/ 	.short	(.L_338 - .L_337)
.L_337:
        /*00ec*/ 	.word	0x00000000
        /*00f0*/ 	.short	0x0006
        /*00f2*/ 	.short	0x0020
        /*00f4*/ 	.byte	0x00, 0xf0, 0x11, 0x00


	//----- nvinfo : EIATTR_KPARAM_INFO
	.align		4
.L_338:
        /*00f8*/ 	.byte	0x04, 0x17
        /*00fa*/ 	.short	(.L_340 - .L_339)
.L_339:
        /*00fc*/ 	.word	0x00000000
        /*0100*/ 	.short	0x0005
        /*0102*/ 	.short	0x001c
        /*0104*/ 	.byte	0x00, 0xf0, 0x11, 0x00


	//----- nvinfo : EIATTR_KPARAM_INFO
	.align		4
.L_340:
        /*0108*/ 	.byte	0x04, 0x17
        /*010a*/ 	.short	(.L_342 - .L_341)
.L_341:
        /*010c*/ 	.word	0x00000000
        /*0110*/ 	.short	0x0004
        /*0112*/ 	.short	0x0018
        /*0114*/ 	.byte	0x00, 0xf0, 0x11, 0x00


	//----- nvinfo : EIATTR_KPARAM_INFO
	.align		4
.L_342:
        /*0118*/ 	.byte	0x04, 0x17
        /*011a*/ 	.short	(.L_344 - .L_343)
.L_343:
        /*011c*/ 	.word	0x00000000
        /*0120*/ 	.short	0x0003
        /*0122*/ 	.short	0x0014
        /*0124*/ 	.byte	0x00, 0xf0, 0x11, 0x00


	//----- nvinfo : EIATTR_KPARAM_INFO
	.align		4
.L_344:
        /*0128*/ 	.byte	0x04, 0x17
        /*012a*/ 	.short	(.L_346 - .L_345)
.L_345:
        /*012c*/ 	.word	0x00000000
        /*0130*/ 	.short	0x0002
        /*0132*/ 	.short	0x0010
        /*0134*/ 	.byte	0x00, 0xf0, 0x11, 0x00


	//----- nvinfo : EIATTR_KPARAM_INFO
	.align		4
.L_346:
        /*0138*/ 	.byte	0x04, 0x17
        /*013a*/ 	.short	(.L_348 - .L_347)
.L_347:
        /*013c*/ 	.word	0x00000000
        /*0140*/ 	.short	0x0001
        /*0142*/ 	.short	0x0008
        /*0144*/ 	.byte	0x00, 0xf0, 0x21, 0x00


	//----- nvinfo : EIATTR_KPARAM_INFO
	.align		4
.L_348:
        /*0148*/ 	.byte	0x04, 0x17
        /*014a*/ 	.short	(.L_350 - .L_349)
.L_349:
        /*014c*/ 	.word	0x00000000
        /*0150*/ 	.short	0x0000
        /*0152*/ 	.short	0x0000
        /*0154*/ 	.byte	0x00, 0xf0, 0x11, 0x00


	//----- nvinfo : EIATTR_SPARSE_MMA_MASK
	.align		4
.L_350:
        /*0158*/ 	.byte	0x03, 0x50
        /*015a*/ 	.short	0x0000


	//----- nvinfo : EIATTR_MAXREG_COUNT
	.align		4
        /*015c*/ 	.byte	0x03, 0x1b
        /*015e*/ 	.short	0x00ff


	//----- nvinfo : EIATTR_MERCURY_ISA_VERSION
	.align		4
        /*0160*/ 	.byte	0x03, 0x5f
        /*0162*/ 	.short	0x0101


	//----- nvinfo : EIATTR_VRC_CTA_INIT_COUNT
	.align		4
        /*0164*/ 	.byte	0x02, 0x4a
	.zero		1
	.zero		1


	//----- nvinfo : EIATTR_EXIT_INSTR_OFFSETS
	.align		4
        /*0168*/ 	.byte	0x04, 0x1c
        /*016a*/ 	.short	(.L_352 - .L_351)


	//   ....[0]....
.L_351:
        /*016c*/ 	.word	0x00000070


	//   ....[1]....
        /*0170*/ 	.word	0x00001530


	//----- nvinfo : EIATTR_CRS_STACK_SIZE
	.align		4
.L_352:
        /*0174*/ 	.byte	0x04, 0x1e
        /*0176*/ 	.short	(.L_354 - .L_353)
.L_353:
        /*0178*/ 	.word	0x00000000


	//----- nvinfo : EIATTR_CBANK_PARAM_SIZE
	.align		4
.L_354:
        /*017c*/ 	.byte	0x03, 0x19
        /*017e*/ 	.short	0x0060


	//----- nvinfo : EIATTR_PARAM_CBANK
	.align		4
        /*0180*/ 	.byte	0x04, 0x0a
        /*0182*/ 	.short	(.L_356 - .L_355)
	.align		4
.L_355:
        /*0184*/ 	.word	index@(.nv.constant0._Z14vol2col_kernelIN3c104HalfEEviPKT_iiiiiiiiiiiiiiiiiiPS2_)
        /*0188*/ 	.short	0x0380
        /*018a*/ 	.short	0x0060


	//----- nvinfo : EIATTR_SW_WAR
	.align		4
.L_356:
        /*018c*/ 	.byte	0x04, 0x36
        /*018e*/ 	.short	(.L_358 - .L_357)
.L_357:
        /*0190*/ 	.word	0x00000008
.L_358:


//--------------------- .nv.callgraph             --------------------------
	.section	.nv.callgraph,"",@"SHT_CUDA_CALLGRAPH"
	.align	4
	.sectionentsize	8
	.align		4
        /*0000*/ 	.word	0x00000000
	.align		4
        /*0004*/ 	.word	0xffffffff
	.align		4
        /*0008*/ 	.word	0x00000000
	.align		4
        /*000c*/ 	.word	0xfffffffe
	.align		4
        /*0010*/ 	.word	0x00000000
	.align		4
        /*0014*/ 	.word	0xfffffffd
	.align		4
        /*0018*/ 	.word	0x00000000
	.align		4
        /*001c*/ 	.word	0xfffffffc


//--------------------- .nv.constant4             --------------------------
	.section	.nv.constant4,"a",@progbits
	.align	8
	.align		8
.nv.constant4:
        /*0000*/ 	.dword	__T20
	.align		8
        /*0008*/ 	.dword	__T21
	.align		8
        /*0010*/ 	.dword	__T22
	.align		8
        /*0018*/ 	.dword	__T23
	.align		8
        /*0020*/ 	.dword	__T24


//--------------------- .text._Z13vol2im_kernelIddEviPKT_iiiiiiiiiiiiiiiiiiiPS0_ --------------------------
	.section	.text._Z13vol2im_kernelIddEviPKT_iiiiiiiiiiiiiiiiiiiPS0_,"ax",@progbits
	.align	128
        .global         _Z13vol2im_kernelIddEviPKT_iiiiiiiiiiiiiiiiiiiPS0_
        .type           _Z13vol2im_kernelIddEviPKT_iiiiiiiiiiiiiiiiiiiPS0_,@function
        .size           _Z13vol2im_kernelIddEviPKT_iiiiiiiiiiiiiiiiiiiPS0_,(.L_x_93 - _Z13vol2im_kernelIddEviPKT_iiiiiiiiiiiiiiiiiiiPS0_)
        .other          _Z13vol2im_kernelIddEviPKT_iiiiiiiiiiiiiiiiiiiPS0_,@"STO_CUDA_ENTRY STV_DEFAULT"
_Z13vol2im_kernelIddEviPKT_iiiiiiiiiiiiiiiiiiiPS0_:
.text._Z13vol2im_kernelIddEviPKT_iiiiiiiiiiiiiiiiiiiPS0_:
[----:B------:R-:W-:Y:S01]  /*0000*/  LDC R1, c[0x0][0x37c] ;  /* 0x0000df00ff017b82 */ /* 0x000fe20000000800 */
[----:B------:R-:W0:Y:S07]  /*0010*/  S2R R3, SR_TID.X ;  /* 0x0000000000037919 */ /* 0x000e2e0000002100 */
[----:B------:R-:W0:Y:S01]  /*0020*/  S2UR UR4, SR_CTAID.X ;  /* 0x00000000000479c3 */ /* 0x000e220000002500 */
[----:B------:R-:W1:Y:S07]  /*0030*/  LDCU UR5, c[0x0][0x380] ;  /* 0x00007000ff0577ac */ /* 0x000e6e0008000800 */
[----:B------:R-:W0:Y:S02]  /*0040*/  LDC R0, c[0x0][0x360] ;  /* 0x0000d800ff007b82 */ /* 0x000e240000000800 */
[----:B0-----:R-:W-:-:S05]  /*0050*/  IMAD R3, R0, UR4, R3 ;  /* 0x0000000400037c24 */ /* 0x001fca000f8e0203 */
[----:B-1----:R-:W-:-:S13]  /*0060*/  ISETP.GE.AND P0, PT, R3, UR5, PT ;  /* 0x0000000503007c0c */ /* 0x002fda000bf06270 */
[----:B------:R-:W-:Y:S05]  /*0070*/  @P0 EXIT ;  /* 0x000000000000094d */ /* 0x000fea0003800000 */
[----:B------:R-:W0:Y:S02]  /*0080*/  LDCU.64 UR4, c[0x0][0x358] ;  /* 0x00006b00ff0477ac */ /* 0x000e240008000a00 */
.L_x_17:
[----:B------:R-:W1:Y:S01]  /*0090*/  LDC R8, c[0x0][0x398] ;  /* 0x0000e600ff087b82 */ /* 0x000e620000000800 */
[----:B------:R-:W-:Y:S01]  /*00a0*/  IABS R25, R3 ;  /* 0x0000000300197213 */ /* 0x000fe20000000000 */
[----:B------:R-:W2:Y:S01]  /*00b0*/  LDCU UR6, c[0x0][0x3b4] ;  /* 0x00007680ff0677ac */ /* 0x000ea20008000800 */
[----:B------:R-:W-:Y:S01]  /*00c0*/  ISETP.GE.AND P4, PT, R3, RZ, PT ;  /* 0x000000ff0300720c */ /* 0x000fe20003f86270 */
[----:B------:R-:W-:Y:S01]  /*00d0*/  BSSY.RECONVERGENT B0, `(.L_x_0) ;  /* 0x00000b5000007945 */ /* 0x000fe20003800200 */
[----:B------:R-:W3:Y:S03]  /*00e0*/  LDCU UR8, c[0x0][0x3ac] ;  /* 0x00007580ff0877ac */ /* 0x000ee60008000800 */
[----:B------:R-:W4:Y:S01]  /*00f0*/  LDC R19, c[0x0][0x394] ;  /* 0x0000e500ff137b82 */ /* 0x000f220000000800 */
[----:B------:R-:W5:Y:S07]  /*0100*/  LDCU UR7, c[0x0][0x3b0] ;  /* 0x00007600ff0777ac */ /* 0x000f6e0008000800 */
[----:B------:R-:W0:Y:S01]  /*0110*/  LDC R9, c[0x0][0x3c0] ;  /* 0x0000f000ff097b82 */ /* 0x000e220000000800 */
[----:B-1----:R-:W-:-:S07]  /*0120*/  IABS R20, R8 ;  /* 0x0000000800147213 */ /* 0x002fce0000000000 */
[----:B------:R-:W1:Y:S01]  /*0130*/  LDC R13, c[0x0][0x3b8] ;  /* 0x0000ee00ff0d7b82 */ /* 0x000e620000000800 */
[-C--:B------:R-:W-:Y:S01]  /*0140*/  LOP3.LUT R6, R3, R8.reuse, RZ, 0x3c, !PT ;  /* 0x0000000803067212 */ /* 0x080fe200078e3cff */
[----:B------:R-:W2:Y:S01]  /*0150*/  I2F.RP R2, R20 ;  /* 0x0000001400027306 */ /* 0x000ea20000209400 */
[----:B------:R-:W-:Y:S02]  /*0160*/  LOP3.LUT R24, RZ, R8, RZ, 0x33, !PT ;  /* 0x00000008ff187212 */ /* 0x000fe400078e33ff */
[----:B------:R-:W-:Y:S02]  /*0170*/  ISETP.GE.AND P2, PT, R6, RZ, PT ;  /* 0x000000ff0600720c */ /* 0x000fe40003f46270 */
[----:B----4-:R-:W-:Y:S02]  /*0180*/  IABS R17, R19 ;  /* 0x0000001300117213 */ /* 0x010fe40000000000 */
[----:B0-----:R-:W-:Y:S01]  /*0190*/  IABS R12, R9 ;  /* 0x00000009000c7213 */ /* 0x001fe20000000000 */
[----:B--2---:R-:W0:Y:S08]  /*01a0*/  MUFU.RCP R2, R2 ;  /* 0x0000000200027308 */ /* 0x004e300000001000 */
[----:B------:R-:W2:Y:S01]  /*01b0*/  I2F.RP R27, R12 ;  /* 0x0000000c001b7306 */ /* 0x000ea20000209400 */
[----:B0-----:R-:W-:-:S07]  /*01c0*/  VIADD R4, R2, 0xffffffe ;  /* 0x0ffffffe02047836 */ /* 0x001fce0000000000 */
[----:B------:R0:W4:Y:S08]  /*01d0*/  F2I.FTZ.U32.TRUNC.NTZ R5, R4 ;  /* 0x0000000400057305 */ /* 0x000130000021f000 */
[----:B--2---:R-:W2:Y:S01]  /*01e0*/  MUFU.RCP R27, R27 ;  /* 0x0000001b001b7308 */ /* 0x004ea20000001000 */
[----:B0-----:R-:W-:Y:S02]  /*01f0*/  IMAD.MOV.U32 R4, RZ, RZ, RZ ;  /* 0x000000ffff047224 */ /* 0x001fe400078e00ff */
[----:B----4-:R-:W-:-:S04]  /*0200*/  IMAD.MOV R7, RZ, RZ, -R5 ;  /* 0x000000ffff077224 */ /* 0x010fc800078e0a05 */
[----:B------:R-:W-:-:S04]  /*0210*/  IMAD R7, R7, R20, RZ ;  /* 0x0000001407077224 */ /* 0x000fc800078e02ff */
[----:B------:R-:W-:Y:S02]  /*0220*/  IMAD.HI.U32 R2, R5, R7, R4 ;  /* 0x0000000705027227 */ /* 0x000fe400078e0004 */
[----:B------:R-:W0:Y:S02]  /*0230*/  I2F.RP R7, R17 ;  /* 0x0000001100077306 */ /* 0x000e240000209400 */
[----:B--2---:R-:W-:Y:S02]  /*0240*/  VIADD R27, R27, 0xffffffe ;  /* 0x0ffffffe1b1b7836 */ /* 0x004fe40000000000 */
[----:B------:R-:W-:Y:S02]  /*0250*/  IMAD.HI.U32 R4, R2, R25, RZ ;  /* 0x0000001902047227 */ /* 0x000fe400078e00ff */
[----:B------:R-:W2:Y:S03]  /*0260*/  LDC R2, c[0x0][0x390] ;  /* 0x0000e400ff027b82 */ /* 0x000ea60000000800 */
[----:B------:R-:W-:-:S05]  /*0270*/  IADD3 R23, PT, PT, -R4, RZ, RZ ;  /* 0x000000ff04177210 */ /* 0x000fca0007ffe1ff */
[C---:B------:R-:W-:Y:S01]  /*0280*/  IMAD R23, R20.reuse, R23, R25 ;  /* 0x0000001714177224 */ /* 0x040fe200078e0219 */
[----:B0-----:R-:W0:Y:S04]  /*0290*/  MUFU.RCP R7, R7 ;  /* 0x0000000700077308 */ /* 0x001e280000001000 */
[----:B------:R-:W-:Y:S02]  /*02a0*/  ISETP.GT.U32.AND P1, PT, R20, R23, PT ;  /* 0x000000171400720c */ /* 0x000fe40003f24070 */
[-C--:B--2---:R-:W-:Y:S01]  /*02b0*/  IABS R18, R2.reuse ;  /* 0x0000000200127213 */ /* 0x084fe20000000000 */
[----:B------:R-:W-:-:S10]  /*02c0*/  IMAD R10, R19, R2, RZ ;  /* 0x00000002130a7224 */ /* 0x000fd400078e02ff */
[----:B------:R-:W-:Y:S01]  /*02d0*/  @!P1 IMAD.IADD R23, R23, 0x1, -R20 ;  /* 0x0000000117179824 */ /* 0x000fe200078e0a14 */
[----:B------:R-:W2:Y:S01]  /*02e0*/  I2F.RP R11, R18 ;  /* 0x00000012000b7306 */ /* 0x000ea20000209400 */
[----:B0-----:R-:W-:Y:S02]  /*02f0*/  VIADD R5, R7, 0xffffffe ;  /* 0x0ffffffe07057836 */ /* 0x001fe40000000000 */
[----:B------:R-:W-:Y:S01]  /*0300*/  @!P1 VIADD R4, R4, 0x1 ;  /* 0x0000000104049836 */ /* 0x000fe20000000000 */
[----:B------:R-:W-:Y:S01]  /*0310*/  ISETP.GE.U32.AND P0, PT, R23, R20, PT ;  /* 0x000000141700720c */ /* 0x000fe20003f06070 */
[----:B------:R-:W-:Y:S01]  /*0320*/  IMAD R10, R10, R8, RZ ;  /* 0x000000080a0a7224 */ /* 0x000fe200078e02ff */
[----:B------:R-:W-:Y:S02]  /*0330*/  ISETP.NE.AND P1, PT, R8, RZ, PT ;  /* 0x000000ff0800720c */ /* 0x000fe40003f25270 */
[----:B------:R-:W0:Y:S01]  /*0340*/  F2I.FTZ.U32.TRUNC.NTZ R5, R5 ;  /* 0x0000000500057305 */ /* 0x000e22000021f000 */
[----:B------:R-:W4:Y:S01]  /*0350*/  LDC R8, c[0x0][0x3bc] ;  /* 0x0000ef00ff087b82 */ /* 0x000f220000000800 */
[----:B------:R-:W-:-:S02]  /*0360*/  IABS R16, R10 ;  /* 0x0000000a00107213 */ /* 0x000fc40000000000 */
[----:B------:R-:W-:-:S04]  /*0370*/  IABS R29, R10 ;  /* 0x0000000a001d7213 */ /* 0x000fc80000000000 */
[----:B--2---:R-:W2:Y:S01]  /*0380*/  MUFU.RCP R11, R11 ;  /* 0x0000000b000b7308 */ /* 0x004ea20000001000 */
[----:B------:R-:W-:Y:S02]  /*0390*/  @P0 IADD3 R4, PT, PT, R4, 0x1, RZ ;  /* 0x0000000104040810 */ /* 0x000fe40007ffe0ff */
[----:B------:R-:W-:-:S03]  /*03a0*/  IADD3 R32, PT, PT, RZ, -R29, RZ ;  /* 0x8000001dff207210 */ /* 0x000fc60007ffe0ff */
[----:B------:R-:W-:Y:S02]  /*03b0*/  @!P2 IMAD.MOV R4, RZ, RZ, -R4 ;  /* 0x000000ffff04a224 */ /* 0x000fe400078e0a04 */
[--C-:B0-----:R-:W-:Y:S01]  /*03c0*/  IMAD.MOV R6, RZ, RZ, -R5.reuse ;  /* 0x000000ffff067224 */ /* 0x101fe200078e0a05 */
[----:B------:R-:W0:Y:S02]  /*03d0*/  I2F.RP R14, R16 ;  /* 0x00000010000e7306 */ /* 0x000e240000209400 */
[----:B------:R-:W-:Y:S01]  /*03e0*/  SEL R26, R24, R4, !P1 ;  /* 0x00000004181a7207 */ /* 0x000fe20004800000 */
[----:B------:R-:W-:Y:S02]  /*03f0*/  IMAD R7, R6, R17, RZ ;  /* 0x0000001106077224 */ /* 0x000fe400078e02ff */
[----:B------:R-:W-:Y:S01]  /*0400*/  IMAD.MOV.U32 R4, RZ, RZ, RZ ;  /* 0x000000ffff047224 */ /* 0x000fe200078e00ff */
[----:B------:R-:W-:Y:S01]  /*0410*/  IABS R22, R26 ;  /* 0x0000001a00167213 */ /* 0x000fe20000000000 */
[----:B--2---:R-:W-:Y:S01]  /*0420*/  VIADD R6, R11, 0xffffffe ;  /* 0x0ffffffe0b067836 */ /* 0x004fe20000000000 */
[----:B----4-:R-:W-:Y:S01]  /*0430*/  IABS R11, R8 ;  /* 0x00000008000b7213 */ /* 0x010fe20000000000 */
[----:B------:R-:W-:-:S02]  /*0440*/  IMAD.HI.U32 R4, R5, R7, R4 ;  /* 0x0000000705047227 */ /* 0x000fc400078e0004 */
[----:B------:R2:W4:Y:S04]  /*0450*/  F2I.FTZ.U32.TRUNC.NTZ R7, R6 ;  /* 0x0000000600077305 */ /* 0x000528000021f000 */
[----:B------:R-:W-:-:S04]  /*0460*/  IMAD.HI.U32 R4, R4, R22, RZ ;  /* 0x0000001604047227 */ /* 0x000fc800078e00ff */
[----:B0-----:R-:W0:Y:S01]  /*0470*/  MUFU.RCP R14, R14 ;  /* 0x0000000e000e7308 */ /* 0x001e220000001000 */
[----:B------:R-:W-:Y:S01]  /*0480*/  IADD3 R5, PT, PT, -R4, RZ, RZ ;  /* 0x000000ff04057210 */ /* 0x000fe20007ffe1ff */
[----:B--2---:R-:W-:-:S04]  /*0490*/  HFMA2 R6, -RZ, RZ, 0, 0 ;  /* 0x00000000ff067431 */ /* 0x004fc800000001ff */
[C---:B------:R-:W-:Y:S01]  /*04a0*/  IMAD R22, R17.reuse, R5, R22 ;  /* 0x0000000511167224 */ /* 0x040fe200078e0216 */
[----:B------:R-:W-:Y:S01]  /*04b0*/  LOP3.LUT R5, R26, R19, RZ, 0x3c, !PT ;  /* 0x000000131a057212 */ /* 0x000fe200078e3cff */
[----:B----4-:R-:W-:Y:S01]  /*04c0*/  IMAD.MOV R15, RZ, RZ, -R7 ;  /* 0x000000ffff0f7224 */ /* 0x010fe200078e0a07 */
[----:B------:R-:W-:Y:S02]  /*04d0*/  I2F.RP R28, R11 ;  /* 0x0000000b001c7306 */ /* 0x000fe40000209400 */
[----:B------:R-:W-:Y:S01]  /*04e0*/  ISETP.GT.U32.AND P2, PT, R17, R22, PT ;  /* 0x000000161100720c */ /* 0x000fe20003f44070 */
[----:B------:R-:W-:Y:S01]  /*04f0*/  IMAD R15, R15, R18, RZ ;  /* 0x000000120f0f7224 */ /* 0x000fe200078e02ff */
[----:B------:R-:W-:-:S03]  /*0500*/  ISETP.GE.AND P3, PT, R5, RZ, PT ;  /* 0x000000ff0500720c */ /* 0x000fc60003f66270 */
[----:B------:R-:W-:-:S04]  /*0510*/  IMAD.HI.U32 R7, R7, R15, R6 ;  /* 0x0000000f07077227 */ /* 0x000fc800078e0006 */
[----:B0-----:R-:W-:-:S04]  /*0520*/  VIADD R14, R14, 0xffffffe ;  /* 0x0ffffffe0e0e7836 */ /* 0x001fc80000000000 */
[----:B------:R-:W-:Y:S01]  /*0530*/  @!P2 IMAD.IADD R22, R22, 0x1, -R17 ;  /* 0x000000011616a824 */ /* 0x000fe200078e0a11 */
[----:B------:R1:W0:Y:S01]  /*0540*/  F2I.FTZ.U32.TRUNC.NTZ R5, R14 ;  /* 0x0000000e00057305 */ /* 0x000222000021f000 */
[----:B------:R-:W-:Y:S01]  /*0550*/  @!P2 VIADD R4, R4, 0x1 ;  /* 0x000000010404a836 */ /* 0x000fe20000000000 */
[----:B------:R-:W-:Y:S01]  /*0560*/  ISETP.GT.U32.AND P2, PT, R20, R23, PT ;  /* 0x000000171400720c */ /* 0x000fe20003f44070 */
[----:B------:R-:W-:Y:S01]  /*0570*/  IMAD.IADD R20, R23, 0x1, -R20 ;  /* 0x0000000117147824 */ /* 0x000fe200078e0a14 */
[----:B------:R-:W-:Y:S02]  /*0580*/  ISETP.GE.U32.AND P0, PT, R22, R17, PT ;  /* 0x000000111600720c */ /* 0x000fe40003f06070 */
[----:B-1----:R-:W-:-:S04]  /*0590*/  IABS R14, R13 ;  /* 0x0000000d000e7213 */ /* 0x002fc80000000000 */
[----:B------:R-:W1:Y:S01]  /*05a0*/  I2F.RP R6, R14 ;  /* 0x0000000e00067306 */ /* 0x000e620000209400 */
[----:B0-----:R-:W-:-:S06]  /*05b0*/  IMAD.MOV R15, RZ, RZ, -R5 ;  /* 0x000000ffff0f7224 */ /* 0x001fcc00078e0a05 */
[----:B------:R-:W-:Y:S02]  /*05c0*/  @P0 IADD3 R4, PT, PT, R4, 0x1, RZ ;  /* 0x0000000104040810 */ /* 0x000fe40007ffe0ff */
[----:B------:R-:W-:Y:S01]  /*05d0*/  ISETP.NE.AND P0, PT, R19, RZ, PT ;  /* 0x000000ff1300720c */ /* 0x000fe20003f05270 */
[----:B------:R-:W-:Y:S01]  /*05e0*/  IMAD R15, R15, R16, RZ ;  /* 0x000000100f0f7224 */ /* 0x000fe200078e02ff */
[----:B------:R-:W-:Y:S01]  /*05f0*/  LOP3.LUT R19, RZ, R19, RZ, 0x33, !PT ;  /* 0x00000013ff137212 */ /* 0x000fe200078e33ff */
[----:B------:R-:W-:Y:S01]  /*0600*/  @!P3 IMAD.MOV R4, RZ, RZ, -R4 ;  /* 0x000000ffff04b224 */ /* 0x000fe200078e0a04 */
[----:B------:R-:W-:-:S04]  /*0610*/  ISETP.GE.AND P3, PT, R26, RZ, PT ;  /* 0x000000ff1a00720c */ /* 0x000fc80003f66270 */
[----:B------:R-:W-:Y:S01]  /*0620*/  SEL R21, R19, R4, !P0 ;  /* 0x0000000413157207 */ /* 0x000fe20004000000 */
[----:B-1----:R0:W1:Y:S03]  /*0630*/  MUFU.RCP R29, R6 ;  /* 0x00000006001d7308 */ /* 0x0020660000001000 */
[----:B------:R-:W-:-:S05]  /*0640*/  IABS R4, R21 ;  /* 0x0000001500047213 */ /* 0x000fca0000000000 */
[----:B------:R-:W-:Y:S01]  /*0650*/  IMAD.HI.U32 R7, R7, R4, RZ ;  /* 0x0000000407077227 */ /* 0x000fe200078e00ff */
[----:B0-----:R-:W0:Y:S03]  /*0660*/  LDC R6, c[0x0][0x3c8] ;  /* 0x0000f200ff067b82 */ /* 0x001e260000000800 */
[----:B------:R-:W-:-:S04]  /*0670*/  IMAD.MOV R7, RZ, RZ, -R7 ;  /* 0x000000ffff077224 */ /* 0x000fc800078e0a07 */
[C---:B------:R-:W-:Y:S02]  /*0680*/  IMAD R7, R18.reuse, R7, R4 ;  /* 0x0000000712077224 */ /* 0x040fe400078e0204 */
[----:B------:R-:W-:Y:S02]  /*0690*/  IMAD.MOV.U32 R4, RZ, RZ, RZ ;  /* 0x000000ffff047224 */ /* 0x000fe400078e00ff */
[----:B-1----:R-:W-:Y:S01]  /*06a0*/  VIADD R29, R29, 0xffffffe ;  /* 0x0ffffffe1d1d7836 */ /* 0x002fe20000000000 */
[----:B------:R-:W-:Y:S01]  /*06b0*/  ISETP.GT.U32.AND P5, PT, R18, R7, PT ;  /* 0x000000071200720c */ /* 0x000fe20003fa4070 */
[----:B------:R-:W-:Y:S01]  /*06c0*/  IMAD.HI.U32 R30, R5, R15, R4 ;  /* 0x0000000f051e7227 */ /* 0x000fe200078e0004 */
[----:B------:R-:W-:Y:S01]  /*06d0*/  SEL R5, R20, R23, !P2 ;  /* 0x0000001714057207 */ /* 0x000fe20005000000 */
[----:B------:R-:W1:Y:S01]  /*06e0*/  MUFU.RCP R4, R28 ;  /* 0x0000001c00047308 */ /* 0x000e620000001000 */
[----:B------:R-:W2:Y:S03]  /*06f0*/  LDC R23, c[0x0][0x3a8] ;  /* 0x0000ea00ff177b82 */ /* 0x000ea60000000800 */
[----:B------:R-:W-:-:S04]  /*0700*/  IMAD.HI.U32 R15, R30, R25, RZ ;  /* 0x000000191e0f7227 */ /* 0x000fc800078e00ff */
[----:B------:R-:W-:Y:S02]  /*0710*/  IMAD R25, R15, R32, R25 ;  /* 0x000000200f197224 */ /* 0x000fe400078e0219 */
[----:B------:R-:W-:Y:S01]  /*0720*/  @!P5 IMAD.IADD R7, R7, 0x1, -R18 ;  /* 0x000000010707d824 */ /* 0x000fe200078e0a12 */
[-C--:B------:R-:W-:Y:S01]  /*0730*/  ISETP.GT.U32.AND P5, PT, R17, R22.reuse, PT ;  /* 0x000000161100720c */ /* 0x080fe20003fa4070 */
[----:B------:R-:W-:Y:S01]  /*0740*/  @!P4 IMAD.MOV R5, RZ, RZ, -R5 ;  /* 0x000000ffff05c224 */ /* 0x000fe200078e0a05 */
[----:B------:R-:W-:Y:S02]  /*0750*/  IADD3 R17, PT, PT, R22, -R17, RZ ;  /* 0x8000001116117210 */ /* 0x000fe40007ffe0ff */
[----:B------:R-:W-:Y:S02]  /*0760*/  ISETP.GT.U32.AND P2, PT, R16, R25, PT ;  /* 0x000000191000720c */ /* 0x000fe40003f44070 */
[----:B------:R-:W-:Y:S01]  /*0770*/  SEL R26, R17, R22, !P5 ;  /* 0x00000016111a7207 */ /* 0x000fe20006800000 */
[----:B-1----:R-:W-:Y:S01]  /*0780*/  VIADD R4, R4, 0xffffffe ;  /* 0x0ffffffe04047836 */ /* 0x002fe20000000000 */
[----:B------:R-:W1:Y:S01]  /*0790*/  LDC R22, c[0x0][0x3a4] ;  /* 0x0000e900ff167b82 */ /* 0x000e620000000800 */
[----:B------:R-:W-:Y:S01]  /*07a0*/  ISETP.GT.U32.AND P4, PT, R18, R7, PT ;  /* 0x000000071200720c */ /* 0x000fe20003f84070 */
[----:B------:R-:W4:Y:S01]  /*07b0*/  F2I.FTZ.U32.TRUNC.NTZ R17, R27 ;  /* 0x0000001b00117305 */ /* 0x000f22000021f000 */
[----:B------:R-:W-:Y:S01]  /*07c0*/  SEL R20, R24, R5, !P1 ;  /* 0x0000000518147207 */ /* 0x000fe20004800000 */
[----:B------:R-:W-:Y:S01]  /*07d0*/  @!P3 IMAD.MOV R26, RZ, RZ, -R26 ;  /* 0x000000ffff1ab224 */ /* 0x000fe200078e0a1a */
[----:B------:R-:W-:-:S02]  /*07e0*/  ISETP.GE.AND P5, PT, R21, RZ, PT ;  /* 0x000000ff1500720c */ /* 0x000fc40003fa6270 */
[----:B------:R-:W-:Y:S01]  /*07f0*/  ISETP.NE.AND P1, PT, R2, RZ, PT ;  /* 0x000000ff0200720c */ /* 0x000fe20003f25270 */
[----:B------:R-:W3:Y:S01]  /*0800*/  LDC R24, c[0x0][0x3cc] ;  /* 0x0000f300ff187b82 */ /* 0x000ee20000000800 */
[-C--:B------:R-:W-:Y:S01]  /*0810*/  @!P2 IADD3 R25, PT, PT, R25, -R16.reuse, RZ ;  /* 0x800000101919a210 */ /* 0x080fe20007ffe0ff */
[----:B------:R-:W5:Y:S04]  /*0820*/  F2I.FTZ.U32.TRUNC.NTZ R5, R29 ;  /* 0x0000001d00057305 */ /* 0x000f68000021f000 */
[----:B------:R-:W-:Y:S01]  /*0830*/  @!P4 IMAD.IADD R7, R7, 0x1, -R18 ;  /* 0x000000010707c824 */ /* 0x000fe200078e0a12 */
[----:B------:R-:W-:Y:S01]  /*0840*/  ISETP.GE.U32.AND P4, PT, R25, R16, PT ;  /* 0x000000101900720c */ /* 0x000fe20003f86070 */
[----:B------:R-:W-:Y:S01]  /*0850*/  IMAD.MOV.U32 R16, RZ, RZ, RZ ;  /* 0x000000ffff107224 */ /* 0x000fe200078e00ff */
[----:B------:R-:W-:Y:S01]  /*0860*/  SEL R18, R19, R26, !P0 ;  /* 0x0000001a13127207 */ /* 0x000fe20004000000 */
[----:B----4-:R-:W-:Y:S01]  /*0870*/  IMAD.MOV R25, RZ, RZ, -R17 ;  /* 0x000000ffff197224 */ /* 0x010fe200078e0a11 */
[----:B--2---:R-:W-:Y:S01]  /*0880*/  IADD3 R19, PT, PT, R23, -0x1, RZ ;  /* 0xffffffff17137810 */ /* 0x004fe20007ffe0ff */
[----:B------:R-:W-:Y:S01]  /*0890*/  IMAD.MOV.U32 R21, RZ, RZ, R7 ;  /* 0x000000ffff157224 */ /* 0x000fe200078e0007 */
[----:B------:R-:W2:Y:S01]  /*08a0*/  LDC R27, c[0x0][0x3a0] ;  /* 0x0000e800ff1b7b82 */ /* 0x000ea20000000800 */
[----:B------:R-:W-:Y:S01]  /*08b0*/  IMAD R25, R25, R12, RZ ;  /* 0x0000000c19197224 */ /* 0x000fe200078e02ff */
[----:B------:R4:W3:Y:S01]  /*08c0*/  F2I.FTZ.U32.TRUNC.NTZ R7, R4 ;  /* 0x0000000400077305 */ /* 0x0008e2000021f000 */
[----:B-1----:R-:W-:Y:S01]  /*08d0*/  VIADD R23, R22, 0xffffffff ;  /* 0xffffffff16177836 */ /* 0x002fe20000000000 */
[----:B-----5:R-:W-:Y:S01]  /*08e0*/  IADD3 R29, PT, PT, RZ, -R5, RZ ;  /* 0x80000005ff1d7210 */ /* 0x020fe20007ffe0ff */
[----:B------:R-:W-:-:S03]  /*08f0*/  IMAD.HI.U32 R17, R17, R25, R16 ;  /* 0x0000001911117227 */ /* 0x000fc600078e0010 */
[----:B------:R-:W1:Y:S01]  /*0900*/  LDC R22, c[0x0][0x3c4] ;  /* 0x0000f100ff167b82 */ /* 0x000e620000000800 */
[----:B0-----:R-:W-:Y:S02]  /*0910*/  IMAD R16, R23, R6, 0x1 ;  /* 0x0000000117107424 */ /* 0x001fe400078e0206 */
[----:B------:R-:W-:Y:S02]  /*0920*/  IMAD R23, R29, R14, RZ ;  /* 0x0000000e1d177224 */ /* 0x000fe400078e02ff */
[----:B----4-:R-:W-:Y:S02]  /*0930*/  IMAD.MOV.U32 R4, RZ, RZ, RZ ;  /* 0x000000ffff047224 */ /* 0x010fe400078e00ff */
[----:B---3--:R-:W-:Y:S02]  /*0940*/  IMAD R19, R19, R24, 0x1 ;  /* 0x0000000113137424 */ /* 0x008fe400078e0218 */
[----:B------:R-:W-:-:S04]  /*0950*/  IMAD.HI.U32 R24, R5, R23, R4 ;  /* 0x0000001705187227 */ /* 0x000fc800078e0004 */
[----:B------:R-:W-:Y:S02]  /*0960*/  VIADD R4, R20, UR6 ;  /* 0x0000000614047c36 */ /* 0x000fe40008000000 */
[----:B------:R-:W-:Y:S01]  /*0970*/  @!P5 IMAD.MOV R21, RZ, RZ, -R21 ;  /* 0x000000ffff15d224 */ /* 0x000fe200078e0a15 */
[----:B------:R-:W-:Y:S01]  /*0980*/  @!P1 LOP3.LUT R21, RZ, R2, RZ, 0x33, !PT ;  /* 0x00000002ff159212 */ /* 0x000fe200078e33ff */
[----:B------:R-:W-:Y:S01]  /*0990*/  IMAD.MOV R26, RZ, RZ, -R7 ;  /* 0x000000ffff1a7224 */ /* 0x000fe200078e0a07 */
[----:B------:R-:W-:Y:S01]  /*09a0*/  ISETP.GE.AND P1, PT, R4, R19, PT ;  /* 0x000000130400720c */ /* 0x000fe20003f26270 */
[----:B------:R-:W-:Y:S01]  /*09b0*/  VIADD R5, R18, UR7 ;  /* 0x0000000712057c36 */ /* 0x000fe20008000000 */
[----:B------:R-:W-:Y:S01]  /*09c0*/  IADD3 R2, PT, PT, R21, UR8, RZ ;  /* 0x0000000815027c10 */ /* 0x000fe2000fffe0ff */
[----:B------:R-:W-:Y:S01]  /*09d0*/  IMAD.MOV.U32 R6, RZ, RZ, RZ ;  /* 0x000000ffff067224 */ /* 0x000fe200078e00ff */
[----:B------:R-:W-:Y:S01]  /*09e0*/  IABS R21, R4 ;  /* 0x0000000400157213 */ /* 0x000fe20000000000 */
[----:B------:R-:W-:Y:S01]  /*09f0*/  IMAD R25, R26, R11, RZ ;  /* 0x0000000b1a197224 */ /* 0x000fe200078e02ff */
[----:B------:R-:W-:-:S02]  /*0a00*/  IABS R23, R2 ;  /* 0x0000000200177213 */ /* 0x000fc40000000000 */
[----:B------:R-:W-:Y:S01]  /*0a10*/  IABS R20, R5 ;  /* 0x0000000500147213 */ /* 0x000fe20000000000 */
[----:B------:R-:W-:Y:S01]  /*0a20*/  IMAD.HI.U32 R25, R7, R25, R6 ;  /* 0x0000001907197227 */ /* 0x000fe200078e0006 */
[----:B------:R-:W-:Y:S02]  /*0a30*/  ISETP.GE.AND P0, PT, R5, R16, PT ;  /* 0x000000100500720c */ /* 0x000fe40003f06270 */
[----:B--2---:R-:W-:Y:S01]  /*0a40*/  IADD3 R27, PT, PT, R27, -0x1, RZ ;  /* 0xffffffff1b1b7810 */ /* 0x004fe20007ffe0ff */
[----:B------:R-:W-:-:S04]  /*0a50*/  IMAD.HI.U32 R18, R24, R23, RZ ;  /* 0x0000001718127227 */ /* 0x000fc800078e00ff */
[----:B------:R-:W-:Y:S01]  /*0a60*/  IMAD.MOV R24, RZ, RZ, -R18 ;  /* 0x000000ffff187224 */ /* 0x000fe200078e0a12 */
[----:B------:R-:W-:Y:S06]  /*0a70*/  @!P1 BRA `(.L_x_1) ;  /* 0x0000000000689947 */ /* 0x000fec0003800000 */
[----:B------:R-:W0:Y:S01]  /*0a80*/  LDC R26, c[0x0][0x3c0] ;  /* 0x0000f000ff1a7b82 */ /* 0x000e220000000800 */
[----:B------:R-:W-:-:S04]  /*0a90*/  IADD3 R19, PT, PT, R4, -R19, RZ ;  /* 0x8000001304137210 */ /* 0x000fc80007ffe0ff */
[----:B------:R-:W-:Y:S02]  /*0aa0*/  IABS R30, R19 ;  /* 0x00000013001e7213 */ /* 0x000fe40000000000 */
[-C--:B0-----:R-:W-:Y:S02]  /*0ab0*/  IABS R28, R26.reuse ;  /* 0x0000001a001c7213 */ /* 0x081fe40000000000 */
[----:B------:R-:W-:Y:S02]  /*0ac0*/  LOP3.LUT R19, R19, R26, RZ, 0x3c, !PT ;  /* 0x0000001a13137212 */ /* 0x000fe400078e3cff */
[----:B------:R-:W0:Y:S02]  /*0ad0*/  I2F.RP R29, R28 ;  /* 0x0000001c001d7306 */ /* 0x000e240000209400 */
[----:B------:R-:W-:-:S06]  /*0ae0*/  ISETP.GE.AND P5, PT, R19, RZ, PT ;  /* 0x000000ff1300720c */ /* 0x000fcc0003fa6270 */
[----:B0-----:R-:W0:Y:S02]  /*0af0*/  MUFU.RCP R29, R29 ;  /* 0x0000001d001d7308 */ /* 0x001e240000001000 */
[----:B0-----:R-:W-:-:S06]  /*0b00*/  VIADD R6, R29, 0xffffffe ;  /* 0x0ffffffe1d067836 */ /* 0x001fcc0000000000 */
[----:B------:R0:W2:Y:S02]  /*0b10*/  F2I.FTZ.U32.TRUNC.NTZ R7, R6 ;  /* 0x0000000600077305 */ /* 0x0000a4000021f000 */
[----:B0-----:R-:W-:Y:S02]  /*0b20*/  IMAD.MOV.U32 R6, RZ, RZ, RZ ;  /* 0x000000ffff067224 */ /* 0x001fe400078e00ff */
[----:B--2---:R-:W-:-:S04]  /*0b30*/  IMAD.MOV R31, RZ, RZ, -R7 ;  /* 0x000000ffff1f7224 */ /* 0x004fc800078e0a07 */
[----:B------:R-:W-:-:S04]  /*0b40*/  IMAD R31, R31, R28, RZ ;  /* 0x0000001c1f1f7224 */ /* 0x000fc800078e02ff */
[----:B------:R-:W-:-:S06]  /*0b50*/  IMAD.HI.U32 R7, R7, R31, R6 ;  /* 0x0000001f07077227 */ /* 0x000fcc00078e0006 */
[----:B------:R-:W-:-:S04]  /*0b60*/  IMAD.HI.U32 R7, R7, R30, RZ ;  /* 0x0000001e07077227 */ /* 0x000fc800078e00ff */
[----:B------:R-:W-:-:S04]  /*0b70*/  IMAD.MOV R29, RZ, RZ, -R7 ;  /* 0x000000ffff1d7224 */ /* 0x000fc800078e0a07 */
[----:B------:R-:W-:-:S05]  /*0b80*/  IMAD R29, R28, R29, R30 ;  /* 0x0000001d1c1d7224 */ /* 0x000fca00078e021e */
[----:B------:R-:W-:-:S13]  /*0b90*/  ISETP.GT.U32.AND P3, PT, R28, R29, PT ;  /* 0x0000001d1c00720c */ /* 0x000fda0003f64070 */
[----:B------:R-:W-:Y:S01]  /*0ba0*/  @!P3 IMAD.IADD R29, R29, 0x1, -R28 ;  /* 0x000000011d1db824 */ /* 0x000fe200078e0a1c */
[----:B------:R-:W-:Y:S02]  /*0bb0*/  @!P3 IADD3 R7, PT, PT, R7, 0x1, RZ ;  /* 0x000000010707b810 */ /* 0x000fe40007ffe0ff */
[----:B------:R-:W-:Y:S02]  /*0bc0*/  ISETP.NE.AND P3, PT, R26, RZ, PT ;  /* 0x000000ff1a00720c */ /* 0x000fe40003f65270 */
[----:B------:R-:W-:-:S13]  /*0bd0*/  ISETP.GE.U32.AND P1, PT, R29, R28, PT ;  /* 0x0000001c1d00720c */ /* 0x000fda0003f26070 */
[----:B------:R-:W-:-:S04]  /*0be0*/  @P1 VIADD R7, R7, 0x1 ;  /* 0x0000000107071836 */ /* 0x000fc80000000000 */
[----:B------:R-:W-:Y:S01]  /*0bf0*/  @!P5 IMAD.MOV R7, RZ, RZ, -R7 ;  /* 0x000000ffff07d224 */ /* 0x000fe200078e0a07 */
[----:B------:R-:W-:-:S05]  /*0c00*/  @!P3 LOP3.LUT R7, RZ, R26, RZ, 0x33, !PT ;  /* 0x0000001aff07b212 */ /* 0x000fca00078e33ff */
[----:B------:R-:W-:-:S07]  /*0c10*/  VIADD R6, R7, 0x1 ;  /* 0x0000000107067836 */ /* 0x000fce0000000000 */
.L_x_1:
[----:B------:R-:W-:Y:S05]  /*0c20*/  BSYNC.RECONVERGENT B0 ;  /* 0x0000000000007941 */ /* 0x000fea0003800200 */
.L_x_0:
[----:B------:R-:W-:Y:S01]  /*0c30*/  BSSY.RECONVERGENT B0, `(.L_x_2) ;  /* 0x0000022000007945 */ /* 0x000fe20003800200 */
[----:B-1----:R-:W-:Y:S01]  /*0c40*/  IMAD R27, R27, R22, 0x1 ;  /* 0x000000011b1b7424 */ /* 0x002fe200078e0216 */
[----:B------:R-:W-:Y:S01]  /*0c50*/  MOV R7, RZ ;  /* 0x000000ff00077202 */ /* 0x000fe20000000f00 */
[----:B------:R-:W-:Y:S02]  /*0c60*/  IMAD R23, R14, R24, R23 ;  /* 0x000000180e177224 */ /* 0x000fe400078e0217 */
[----:B------:R-:W-:-:S04]  /*0c70*/  IMAD.HI.U32 R19, R17, R21, RZ ;  /* 0x0000001511137227 */ /* 0x000fc800078e00ff */
[----:B------:R-:W-:Y:S01]  /*0c80*/  IMAD.HI.U32 R25, R25, R20, RZ ;  /* 0x0000001419197227 */ /* 0x000fe200078e00ff */
[----:B------:R-:W-:Y:S06]  /*0c90*/  @!P0 BRA `(.L_x_3) ;  /* 0x00000000006c8947 */ /* 0x000fec0003800000 */
[----:B------:R-:W0:Y:S01]  /*0ca0*/  LDC R7, c[0x0][0x3bc] ;  /* 0x0000ef00ff077b82 */ /* 0x000e220000000800 */
[----:B------:R-:W-:Y:S02]  /*0cb0*/  IMAD.IADD R24, R5, 0x1, -R16 ;  /* 0x0000000105187824 */ /* 0x000fe400078e0a10 */
[----:B------:R-:W-:-:S03]  /*0cc0*/  HFMA2 R16, -RZ, RZ, 0, 0 ;  /* 0x00000000ff107431 */ /* 0x000fc600000001ff */
[----:B------:R-:W-:Y:S02]  /*0cd0*/  IABS R28, R24 ;  /* 0x00000018001c7213 */ /* 0x000fe40000000000 */
[-C--:B0-----:R-:W-:Y:S02]  /*0ce0*/  IABS R22, R7.reuse ;  /* 0x0000000700167213 */ /* 0x081fe40000000000 */
[----:B------:R-:W-:Y:S02]  /*0cf0*/  LOP3.LUT R24, R24, R7, RZ, 0x3c, !PT ;  /* 0x0000000718187212 */ /* 0x000fe400078e3cff */
[----:B------:R-:W0:Y:S02]  /*0d00*/  I2F.RP R26, R22 ;  /* 0x00000016001a7306 */ /* 0x000e240000209400 */
[----:B------:R-:W-:-:S06]  /*0d10*/  ISETP.GE.AND P3, PT, R24, RZ, PT ;  /* 0x000000ff1800720c */ /* 0x000fcc0003f66270 */
[----:B0-----:R-:W0:Y:S02]  /*0d20*/  MUFU.RCP R26, R26 ;  /* 0x0000001a001a7308 */ /* 0x001e240000001000 */
[----:B0-----:R-:W-:-:S06]  /*0d30*/  VIADD R17, R26, 0xffffffe ;  /* 0x0ffffffe1a117836 */ /* 0x001fcc0000000000 */
[----:B------:R-:W0:Y:S02]  /*0d40*/  F2I.FTZ.U32.TRUNC.NTZ R17, R17 ;  /* 0x0000001100117305 */ /* 0x000e24000021f000 */
[----:B0-----:R-:W-:-:S04]  /*0d50*/  IMAD.MOV R29, RZ, RZ, -R17 ;  /* 0x000000ffff1d7224 */ /* 0x001fc800078e0a11 */
[----:B------:R-:W-:-:S04]  /*0d60*/  IMAD R29, R29, R22, RZ ;  /* 0x000000161d1d7224 */ /* 0x000fc800078e02ff */
[----:B------:R-:W-:-:S04]  /*0d70*/  IMAD.HI.U32 R16, R17, R29, R16 ;  /* 0x0000001d11107227 */ /* 0x000fc800078e0010 */
[----:B------:R-:W-:-:S04]  /*0d80*/  IMAD.MOV.U32 R29, RZ, RZ, R28 ;  /* 0x000000ffff1d7224 */ /* 0x000fc800078e001c */
        /* <DEDUP_REMOVED lines=12> */
.L_x_3:
[----:B------:R-:W-:Y:S05]  /*0e50*/  BSYNC.RECONVERGENT B0 ;  /* 0x0000000000007941 */ /* 0x000fea0003800200 */
.L_x_2:
[----:B------:R-:W-:Y:S01]  /*0e60*/  ISETP.GE.AND P0, PT, R2, R27, PT ;  /* 0x0000001b0200720c */ /* 0x000fe20003f06270 */
[----:B------:R-:W-:Y:S01]  /*0e70*/  IMAD.MOV R17, RZ, RZ, -R25 ;  /* 0x000000ffff117224 */ /* 0x000fe200078e0a19 */
[----:B------:R-:W-:Y:S01]  /*0e80*/  IADD3 R16, PT, PT, -R19, RZ, RZ ;  /* 0x000000ff13107210 */ /* 0x000fe20007ffe1ff */
[----:B------:R-:W-:Y:S01]  /*0e90*/  BSSY.RECONVERGENT B0, `(.L_x_4) ;  /* 0x0000021000007945 */ /* 0x000fe20003800200 */
[----:B------:R-:W-:Y:S01]  /*0ea0*/  ISETP.GT.U32.AND P6, PT, R14, R23, PT ;  /* 0x000000170e00720c */ /* 0x000fe20003fc4070 */
[----:B------:R-:W-:Y:S02]  /*0eb0*/  IMAD R20, R11, R17, R20 ;  /* 0x000000110b147224 */ /* 0x000fe400078e0214 */
[----:B------:R-:W-:Y:S02]  /*0ec0*/  IMAD R21, R12, R16, R21 ;  /* 0x000000100c157224 */ /* 0x000fe400078e0215 */
[----:B------:R-:W-:-:S04]  /*0ed0*/  IMAD.MOV.U32 R16, RZ, RZ, RZ ;  /* 0x000000ffff107224 */ /* 0x000fc800078e00ff */
[----:B------:R-:W-:Y:S05]  /*0ee0*/  @!P0 BRA `(.L_x_5) ;  /* 0x00000000006c8947 */ /* 0x000fea0003800000 */
[----:B------:R-:W0:Y:S01]  /*0ef0*/  LDC R22, c[0x0][0x3b8] ;  /* 0x0000ee00ff167b82 */ /* 0x000e220000000800 */
[----:B------:R-:W-:-:S05]  /*0f00*/  IMAD.IADD R27, R2, 0x1, -R27 ;  /* 0x00000001021b7824 */ /* 0x000fca00078e0a1b */
[----:B------:R-:W-:Y:S02]  /*0f10*/  IABS R28, R27 ;  /* 0x0000001b001c7213 */ /* 0x000fe40000000000 */
[-C--:B0-----:R-:W-:Y:S02]  /*0f20*/  IABS R24, R22.reuse ;  /* 0x0000001600187213 */ /* 0x081fe40000000000 */
[----:B------:R-:W-:Y:S02]  /*0f30*/  LOP3.LUT R27, R27, R22, RZ, 0x3c, !PT ;  /* 0x000000161b1b7212 */ /* 0x000fe400078e3cff */
[----:B------:R-:W0:Y:S02]  /*0f40*/  I2F.RP R26, R24 ;  /* 0x00000018001a7306 */ /* 0x000e240000209400 */
[----:B------:R-:W-:-:S06]  /*0f50*/  ISETP.GE.AND P3, PT, R27, RZ, PT ;  /* 0x000000ff1b00720c */ /* 0x000fcc0003f66270 */
[----:B0-----:R-:W0:Y:S02]  /*0f60*/  MUFU.RCP R26, R26 ;  /* 0x0000001a001a7308 */ /* 0x001e240000001000 */
[----:B0-----:R-:W-:-:S06]  /*0f70*/  VIADD R16, R26, 0xffffffe ;  /* 0x0ffffffe1a107836 */ /* 0x001fcc0000000000 */
[----:B------:R0:W1:Y:S02]  /*0f80*/  F2I.FTZ.U32.TRUNC.NTZ R17, R16 ;  /* 0x0000001000117305 */ /* 0x000064000021f000 */
[----:B0-----:R-:W-:Y:S01]  /*0f90*/  IMAD.MOV.U32 R16, RZ, RZ, RZ ;  /* 0x000000ffff107224 */ /* 0x001fe200078e00ff */
[----:B-1----:R-:W-:-:S05]  /*0fa0*/  IADD3 R29, PT, PT, RZ, -R17, RZ ;  /* 0x80000011ff1d7210 */ /* 0x002fca0007ffe0ff */
[----:B------:R-:W-:-:S04]  /*0fb0*/  IMAD R29, R29, R24, RZ ;  /* 0x000000181d1d7224 */ /* 0x000fc800078e02ff */
[----:B------:R-:W-:-:S04]  /*0fc0*/  IMAD.HI.U32 R17, R17, R29, R16 ;  /* 0x0000001d11117227 */ /* 0x000fc800078e0010 */
[----:B------:R-:W-:-:S04]  /*0fd0*/  IMAD.MOV.U32 R29, RZ, RZ, R28 ;  /* 0x000000ffff1d7224 */ /* 0x000fc800078e001c */
[----:B------:R-:W-:-:S05]  /*0fe0*/  IMAD.HI.U32 R17, R17, R29, RZ ;  /* 0x0000001d11117227 */ /* 0x000fca00078e00ff */
[----:B------:R-:W-:-:S05]  /*0ff0*/  IADD3 R26, PT, PT, -R17, RZ, RZ ;  /* 0x000000ff111a7210 */ /* 0x000fca0007ffe1ff */
[----:B------:R-:W-:-:S05]  /*1000*/  IMAD R29, R24, R26, R29 ;  /* 0x0000001a181d7224 */ /* 0x000fca00078e021d */
[----:B------:R-:W-:-:S13]  /*1010*/  ISETP.GT.U32.AND P1, PT, R24, R29, PT ;  /* 0x0000001d1800720c */ /* 0x000fda0003f24070 */
[----:B------:R-:W-:Y:S02]  /*1020*/  @!P1 IMAD.IADD R29, R29, 0x1, -R24 ;  /* 0x000000011d1d9824 */ /* 0x000fe400078e0a18 */
[----:B------:R-:W-:Y:S01]  /*1030*/  @!P1 VIADD R17, R17, 0x1 ;  /* 0x0000000111119836 */ /* 0x000fe20000000000 */
[----:B------:R-:W-:Y:S02]  /*1040*/  ISETP.NE.AND P1, PT, R22, RZ, PT ;  /* 0x000000ff1600720c */ /* 0x000fe40003f25270 */
[----:B------:R-:W-:-:S13]  /*1050*/  ISETP.GE.U32.AND P0, PT, R29, R24, PT ;  /* 0x000000181d00720c */ /* 0x000fda0003f06070 */
[----:B------:R-:W-:-:S05]  /*1060*/  @P0 VIADD R17, R17, 0x1 ;  /* 0x0000000111110836 */ /* 0x000fca0000000000 */
[----:B------:R-:W-:Y:S02]  /*1070*/  @!P3 IADD3 R17, PT, PT, -R17, RZ, RZ ;  /* 0x000000ff1111b210 */ /* 0x000fe40007ffe1ff */
[----:B------:R-:W-:-:S05]  /*1080*/  @!P1 LOP3.LUT R17, RZ, R22, RZ, 0x33, !PT ;  /* 0x00000016ff119212 */ /* 0x000fca00078e33ff */
[----:B------:R-:W-:-:S07]  /*1090*/  VIADD R16, R17, 0x1 ;  /* 0x0000000111107836 */ /* 0x000fce0000000000 */
.L_x_5:
[----:B------:R-:W-:Y:S05]  /*10a0*/  BSYNC.RECONVERGENT B0 ;  /* 0x0000000000007941 */ /* 0x000fea0003800200 */
.L_x_4:
[----:B------:R-:W-:Y:S01]  /*10b0*/  ISETP.GT.U32.AND P0, PT, R12, R21, PT ;  /* 0x000000150c00720c */ /* 0x000fe20003f04070 */
[----:B------:R-:W-:Y:S01]  /*10c0*/  @!P6 IMAD.IADD R23, R23, 0x1, -R14 ;  /* 0x000000011717e824 */ /* 0x000fe200078e0a0e */
[----:B------:R-:W-:Y:S01]  /*10d0*/  LOP3.LUT R17, R2, R13, RZ, 0x3c, !PT ;  /* 0x0000000d02117212 */ /* 0x000fe200078e3cff */
[----:B------:R-:W-:Y:S01]  /*10e0*/  @!P2 VIADD R15, R15, 0x1 ;  /* 0x000000010f0fa836 */ /* 0x000fe20000000000 */
[----:B------:R-:W-:Y:S01]  /*10f0*/  ISETP.GT.U32.AND P1, PT, R11, R20, PT ;  /* 0x000000140b00720c */ /* 0x000fe20003f24070 */
[----:B------:R-:W-:Y:S01]  /*1100*/  @!P6 VIADD R18, R18, 0x1 ;  /* 0x000000011212e836 */ /* 0x000fe20000000000 */
[----:B------:R-:W-:Y:S01]  /*1110*/  ISETP.GE.AND P3, PT, R17, RZ, PT ;  /* 0x000000ff1100720c */ /* 0x000fe20003f66270 */
[----:B------:R-:W-:Y:S01]  /*1120*/  BSSY.RECONVERGENT B0, `(.L_x_6) ;  /* 0x00000ca000007945 */ /* 0x000fe20003800200 */
[----:B------:R-:W0:Y:S01]  /*1130*/  LDC R17, c[0x0][0x3d0] ;  /* 0x0000f400ff117b82 */ /* 0x000e220000000800 */
[----:B------:R-:W-:Y:S02]  /*1140*/  ISETP.GE.U32.AND P5, PT, R23, R14, PT ;  /* 0x0000000e1700720c */ /* 0x000fe40003fa6070 */
[----:B------:R-:W-:-:S02]  /*1150*/  @P4 IADD3 R15, PT, PT, R15, 0x1, RZ ;  /* 0x000000010f0f4810 */ /* 0x000fc40007ffe0ff */
[----:B------:R-:W-:Y:S01]  /*1160*/  @!P0 IMAD.IADD R21, R21, 0x1, -R12 ;  /* 0x0000000115158824 */ /* 0x000fe200078e0a0c */
[----:B------:R-:W-:Y:S01]  /*1170*/  ISETP.NE.AND P4, PT, R13, RZ, PT ;  /* 0x000000ff0d00720c */ /* 0x000fe20003f85270 */
[----:B------:R-:W-:Y:S01]  /*1180*/  @!P0 VIADD R19, R19, 0x1 ;  /* 0x0000000113138836 */ /* 0x000fe20000000000 */
[----:B------:R-:W-:Y:S01]  /*1190*/  LOP3.LUT R14, R3, R10, RZ, 0x3c, !PT ;  /* 0x0000000a030e7212 */ /* 0x000fe200078e3cff */
[----:B------:R-:W-:Y:S01]  /*11a0*/  @!P1 IMAD.IADD R20, R20, 0x1, -R11 ;  /* 0x0000000114149824 */ /* 0x000fe200078e0a0b */
[----:B------:R-:W-:Y:S01]  /*11b0*/  ISETP.GE.U32.AND P6, PT, R21, R12, PT ;  /* 0x0000000c1500720c */ /* 0x000fe20003fc6070 */
[----:B------:R-:W-:Y:S01]  /*11c0*/  @!P1 VIADD R25, R25, 0x1 ;  /* 0x0000000119199836 */ /* 0x000fe20000000000 */
[----:B------:R-:W-:Y:S02]  /*11d0*/  LOP3.LUT R12, R4, R9, RZ, 0x3c, !PT ;  /* 0x00000009040c7212 */ /* 0x000fe400078e3cff */
[----:B------:R-:W-:Y:S02]  /*11e0*/  @P5 IADD3 R18, PT, PT, R18, 0x1, RZ ;  /* 0x0000000112125810 */ /* 0x000fe40007ffe0ff */
[----:B------:R-:W-:-:S02]  /*11f0*/  ISETP.GE.AND P0, PT, R12, RZ, PT ;  /* 0x000000ff0c00720c */ /* 0x000fc40003f06270 */
[----:B------:R-:W-:Y:S01]  /*1200*/  ISETP.GE.U32.AND P5, PT, R20, R11, PT ;  /* 0x0000000b1400720c */ /* 0x000fe20003fa6070 */
[----:B------:R-:W-:Y:S01]  /*1210*/  @!P3 IMAD.MOV R18, RZ, RZ, -R18 ;  /* 0x000000ffff12b224 */ /* 0x000fe200078e0a12 */
[----:B------:R-:W-:Y:S01]  /*1220*/  ISETP.GE.AND P2, PT, R14, RZ, PT ;  /* 0x000000ff0e00720c */ /* 0x000fe20003f46270 */
[----:B------:R-:W1:Y:S01]  /*1230*/  LDC R20, c[0x0][0x3d4] ;  /* 0x0000f500ff147b82 */ /* 0x000e620000000800 */
[----:B------:R-:W-:Y:S01]  /*1240*/  @!P4 LOP3.LUT R18, RZ, R13, RZ, 0x33, !PT ;  /* 0x0000000dff12c212 */ /* 0x000fe200078e33ff */
[----:B------:R-:W-:Y:S01]  /*1250*/  IMAD.MOV.U32 R13, RZ, RZ, R16 ;  /* 0x000000ffff0d7224 */ /* 0x000fe200078e0010 */
[----:B------:R-:W-:Y:S02]  /*1260*/  LOP3.LUT R11, R5, R8, RZ, 0x3c, !PT ;  /* 0x00000008050b7212 */ /* 0x000fe400078e3cff */
[----:B------:R-:W-:Y:S02]  /*1270*/  @P6 IADD3 R19, PT, PT, R19, 0x1, RZ ;  /* 0x0000000113136810 */ /* 0x000fe40007ffe0ff */
[----:B0-----:R-:W-:Y:S01]  /*1280*/  VIADDMNMX R12, R18, 0x1, R17, PT ;  /* 0x00000001120c7846 */ /* 0x001fe20003800111 */
[----:B------:R-:W0:Y:S01]  /*1290*/  LDC R14, c[0x0][0x3d8] ;  /* 0x0000f600ff0e7b82 */ /* 0x000e220000000800 */
[----:B------:R-:W-:Y:S01]  /*12a0*/  ISETP.GE.AND P3, PT, R11, RZ, PT ;  /* 0x000000ff0b00720c */ /* 0x000fe20003f66270 */
[----:B------:R-:W-:Y:S01]  /*12b0*/  @!P0 IMAD.MOV R19, RZ, RZ, -R19 ;  /* 0x000000ffff138224 */ /* 0x000fe200078e0a13 */
[----:B------:R-:W-:Y:S01]  /*12c0*/  ISETP.NE.AND P1, PT, R9, RZ, PT ;  /* 0x000000ff0900720c */ /* 0x000fe20003f25270 */
[----:B------:R-:W-:Y:S01]  /*12d0*/  @P5 VIADD R25, R25, 0x1 ;  /* 0x0000000119195836 */ /* 0x000fe20000000000 */
[----:B------:R-:W-:Y:S01]  /*12e0*/  ISETP.NE.AND P4, PT, R8, RZ, PT ;  /* 0x000000ff0800720c */ /* 0x000fe20003f85270 */
[----:B------:R-:W-:Y:S01]  /*12f0*/  @!P2 IMAD.MOV R15, RZ, RZ, -R15 ;  /* 0x000000ffff0fa224 */ /* 0x000fe200078e0a0f */
[----:B------:R-:W-:-:S02]  /*1300*/  ISETP.GE.AND P0, PT, R13, R12, PT ;  /* 0x0000000c0d00720c */ /* 0x000fc40003f06270 */
[----:B------:R-:W-:-:S05]  /*1310*/  ISETP.NE.AND P5, PT, R10, RZ, PT ;  /* 0x000000ff0a00720c */ /* 0x000fca0003fa5270 */
[----:B------:R-:W-:Y:S02]  /*1320*/  @!P3 IADD3 R25, PT, PT, -R25, RZ, RZ ;  /* 0x000000ff1919b210 */ /* 0x000fe40007ffe1ff */
[----:B------:R-:W-:Y:S02]  /*1330*/  @!P1 LOP3.LUT R19, RZ, R9, RZ, 0x33, !PT ;  /* 0x00000009ff139212 */ /* 0x000fe400078e33ff */
[----:B------:R-:W-:Y:S02]  /*1340*/  @!P4 LOP3.LUT R25, RZ, R8, RZ, 0x33, !PT ;  /* 0x00000008ff19c212 */ /* 0x000fe400078e33ff */
[----:B------:R-:W-:Y:S02]  /*1350*/  CS2R R8, SRZ ;  /* 0x0000000000087805 */ /* 0x000fe4000001ff00 */
[----:B------:R-:W-:Y:S02]  /*1360*/  @!P5 LOP3.LUT R15, RZ, R10, RZ, 0x33, !PT ;  /* 0x0000000aff0fd212 */ /* 0x000fe400078e33ff */
[----:B0-----:R-:W-:-:S02]  /*1370*/  VIADDMNMX R21, R19, 0x1, R14, PT ;  /* 0x0000000113157846 */ /* 0x001fc4000380010e */
[----:B-1----:R-:W-:Y:S01]  /*1380*/  VIADDMNMX R19, R25, 0x1, R20, PT ;  /* 0x0000000119137846 */ /* 0x002fe20003800114 */
[----:B------:R-:W-:Y:S06]  /*1390*/  @P0 BRA `(.L_x_7) ;  /* 0x0000000800880947 */ /* 0x000fec0003800000 */
[----:B------:R-:W-:-:S07]  /*13a0*/  CS2R R8, SRZ ;  /* 0x0000000000087805 */ /* 0x000fce000001ff00 */
.L_x_16:
[----:B------:R-:W-:Y:S01]  /*13b0*/  ISETP.GE.AND P0, PT, R7, R19, PT ;  /* 0x000000130700720c */ /* 0x000fe20003f06270 */
[----:B------:R-:W-:-:S12]  /*13c0*/  BSSY.RECONVERGENT B1, `(.L_x_8) ;  /* 0x000009c000017945 */ /* 0x000fd80003800200 */
[----:B------:R-:W-:Y:S05]  /*13d0*/  @P0 BRA `(.L_x_9) ;  /* 0x0000000800680947 */ /* 0x000fea0003800000 */
[----:B------:R-:W0:Y:S01]  /*13e0*/  LDCU UR6, c[0x0][0x3b8] ;  /* 0x00007700ff0677ac */ /* 0x000e220008000800 */
[----:B------:R-:W-:Y:S02]  /*13f0*/  IMAD.MOV R17, RZ, RZ, -R13 ;  /* 0x000000ffff117224 */ /* 0x000fe400078e0a0d */
[----:B------:R-:W-:Y:S02]  /*1400*/  IMAD.MOV.U32 R18, RZ, RZ, R7 ;  /* 0x000000ffff127224 */ /* 0x000fe400078e0007 */
[----:B0-----:R-:W-:-:S07]  /*1410*/  IMAD R17, R17, UR6, R2 ;  /* 0x0000000611117c24 */ /* 0x001fce000f8e0202 */
.L_x_15:
[----:B------:R-:W-:Y:S01]  /*1420*/  ISETP.GE.AND P0, PT, R6, R21, PT ;  /* 0x000000150600720c */ /* 0x000fe20003f06270 */
[----:B------:R-:W-:-:S12]  /*1430*/  BSSY.RECONVERGENT B2, `(.L_x_10) ;  /* 0x0000091000027945 */ /* 0x000fd80003800200 */
[----:B------:R-:W-:Y:S05]  /*1440*/  @P0 BRA `(.L_x_11) ;  /* 0x00000008003c0947 */ /* 0x000fea0003800000 */
[----:B------:R-:W0:Y:S01]  /*1450*/  LDC R22, c[0x0][0x3c4] ;  /* 0x0000f100ff167b82 */ /* 0x000e220000000800 */
[----:B------:R-:W-:Y:S01]  /*1460*/  IABS R20, R17 ;  /* 0x0000001100147213 */ /* 0x000fe20000000000 */
[----:B------:R-:W1:Y:S01]  /*1470*/  LDCU UR6, c[0x0][0x3bc] ;  /* 0x00007780ff0677ac */ /* 0x000e620008000800 */
[----:B------:R-:W-:Y:S02]  /*1480*/  ISETP.GE.AND P2, PT, R17, RZ, PT ;  /* 0x000000ff1100720c */ /* 0x000fe40003f46270 */
[----:B0-----:R-:W-:-:S04]  /*1490*/  IABS R16, R22 ;  /* 0x0000001600107213 */ /* 0x001fc80000000000 */
[----:B------:R-:W0:Y:S08]  /*14a0*/  I2F.RP R14, R16 ;  /* 0x00000010000e7306 */ /* 0x000e300000209400 */
[----:B0-----:R-:W0:Y:S02]  /*14b0*/  MUFU.RCP R14, R14 ;  /* 0x0000000e000e7308 */ /* 0x001e240000001000 */
[----:B0-----:R-:W-:Y:S01]  /*14c0*/  IADD3 R10, PT, PT, R14, 0xffffffe, RZ ;  /* 0x0ffffffe0e0a7810 */ /* 0x001fe20007ffe0ff */
[----:B------:R-:W-:-:S05]  /*14d0*/  IMAD.MOV R14, RZ, RZ, -R18 ;  /* 0x000000ffff0e7224 */ /* 0x000fca00078e0a12 */
[----:B------:R0:W2:Y:S01]  /*14e0*/  F2I.FTZ.U32.TRUNC.NTZ R11, R10 ;  /* 0x0000000a000b7305 */ /* 0x0000a2000021f000 */
[----:B-1----:R-:W-:Y:S02]  /*14f0*/  IMAD R14, R14, UR6, R5 ;  /* 0x000000060e0e7c24 */ /* 0x002fe4000f8e0205 */
        /* <DEDUP_REMOVED lines=8> */
[----:B------:R-:W-:Y:S02]  /*1580*/  @!P0 IADD3 R11, PT, PT, R11, -R16, RZ ;  /* 0x800000100b0b8210 */ /* 0x000fe40007ffe0ff */
[----:B------:R-:W-:Y:S02]  /*1590*/  ISETP.NE.AND P0, PT, R22, RZ, PT ;  /* 0x000000ff1600720c */ /* 0x000fe40003f05270 */
[----:B------:R-:W-:-:S13]  /*15a0*/  ISETP.GT.U32.AND P1, PT, R16, R11, PT ;  /* 0x0000000b1000720c */ /* 0x000fda0003f24070 */
[----:B------:R-:W-:Y:S01]  /*15b0*/  @!P1 IMAD.IADD R11, R11, 0x1, -R16 ;  /* 0x000000010b0b9824 */ /* 0x000fe200078e0a10 */
[----:B------:R-:W-:-:S03]  /*15c0*/  MOV R16, R6 ;  /* 0x0000000600107202 */ /* 0x000fc60000000f00 */
[----:B------:R-:W-:Y:S01]  /*15d0*/  @!P2 IMAD.MOV R11, RZ, RZ, -R11 ;  /* 0x000000ffff0ba224 */ /* 0x000fe200078e0a0b */
[----:B------:R-:W-:-:S04]  /*15e0*/  @!P0 LOP3.LUT R11, RZ, R22, RZ, 0x33, !PT ;  /* 0x00000016ff0b8212 */ /* 0x000fc800078e33ff */
[----:B------:R-:W-:-:S13]  /*15f0*/  ISETP.NE.AND P0, PT, R11, RZ, PT ;  /* 0x000000ff0b00720c */ /* 0x000fda0003f05270 */
.L_x_14:
[----:B------:R-:W0:Y:S01]  /*1600*/  LDCU UR6, c[0x0][0x3c0] ;  /* 0x00007800ff0677ac */ /* 0x000e220008000800 */
[----:B------:R-:W-:Y:S01]  /*1610*/  IMAD.MOV R11, RZ, RZ, -R16 ;  /* 0x000000ffff0b7224 */ /* 0x000fe200078e0a10 */
[----:B------:R-:W-:Y:S03]  /*1620*/  BSSY.RECONVERGENT B3, `(.L_x_12) ;  /* 0x000006e000037945 */ /* 0x000fe60003800200 */
[----:B0-----:R-:W-:Y:S01]  /*1630*/  IMAD R20, R11, UR6, R4 ;  /* 0x000000060b147c24 */ /* 0x001fe2000f8e0204 */
[----:B------:R-:W-:Y:S06]  /*1640*/  @P0 BRA `(.L_x_13) ;  /* 0x0000000400ac0947 */ /* 0x000fec0003800000 */
[----:B------:R-:W0:Y:S01]  /*1650*/  LDC R23, c[0x0][0x3c8] ;  /* 0x0000f200ff177b82 */ /* 0x000e220000000800 */
[----:B------:R-:W-:Y:S02]  /*1660*/  IABS R26, R14 ;  /* 0x0000000e001a7213 */ /* 0x000fe40000000000 */
[----:B------:R-:W-:Y:S02]  /*1670*/  ISETP.GE.AND P3, PT, R14, RZ, PT ;  /* 0x000000ff0e00720c */ /* 0x000fe40003f66270 */
[----:B0-----:R-:W-:Y:S02]  /*1680*/  IABS R22, R23 ;  /* 0x0000001700167213 */ /* 0x001fe40000000000 */
[----:B------:R-:W-:Y:S02]  /*1690*/  ISETP.NE.AND P2, PT, R23, RZ, PT ;  /* 0x000000ff1700720c */ /* 0x000fe40003f45270 */
[----:B------:R-:W0:Y:S08]  /*16a0*/  I2F.RP R25, R22 ;  /* 0x0000001600197306 */ /* 0x000e300000209400 */
[----:B0-----:R-:W0:Y:S02]  /*16b0*/  MUFU.RCP R25, R25 ;  /* 0x0000001900197308 */ /* 0x001e240000001000 */
[----:B0-----:R-:W-:-:S06]  /*16c0*/  VIADD R10, R25, 0xffffffe ;  /* 0x0ffffffe190a7836 */ /* 0x001fcc0000000000 */
[----:B------:R0:W1:Y:S02]  /*16d0*/  F2I.FTZ.U32.TRUNC.NTZ R11, R10 ;  /* 0x0000000a000b7305 */ /* 0x000064000021f000 */
[----:B0-----:R-:W-:Y:S02]  /*16e0*/  HFMA2 R10, -RZ, RZ, 0, 0 ;  /* 0x00000000ff0a7431 */ /* 0x001fe400000001ff */
[----:B-1----:R-:W-:-:S04]  /*16f0*/  IMAD.MOV R27, RZ, RZ, -R11 ;  /* 0x000000ffff1b7224 */ /* 0x002fc800078e0a0b */
[----:B------:R-:W-:-:S04]  /*1700*/  IMAD R27, R27, R22, RZ ;  /* 0x000000161b1b7224 */ /* 0x000fc800078e02ff */
[----:B------:R-:W-:-:S06]  /*1710*/  IMAD.HI.U32 R11, R11, R27, R10 ;  /* 0x0000001b0b0b7227 */ /* 0x000fcc00078e000a */
[----:B------:R-:W-:-:S04]  /*1720*/  IMAD.HI.U32 R24, R11, R26, RZ ;  /* 0x0000001a0b187227 */ /* 0x000fc800078e00ff */
[----:B------:R-:W-:-:S04]  /*1730*/  IMAD.MOV R25, RZ, RZ, -R24 ;  /* 0x000000ffff197224 */ /* 0x000fc800078e0a18 */
[----:B------:R-:W-:Y:S01]  /*1740*/  IMAD R25, R22, R25, R26 ;  /* 0x0000001916197224 */ /* 0x000fe200078e021a */
[----:B------:R-:W-:-:S04]  /*1750*/  LOP3.LUT R26, RZ, R23, RZ, 0x33, !PT ;  /* 0x00000017ff1a7212 */ /* 0x000fc800078e33ff */
[----:B------:R-:W-:-:S13]  /*1760*/  ISETP.GT.U32.AND P5, PT, R22, R25, PT ;  /* 0x000000191600720c */ /* 0x000fda0003fa4070 */
[----:B------:R-:W-:-:S04]  /*1770*/  @!P5 IMAD.IADD R25, R25, 0x1, -R22 ;  /* 0x000000011919d824 */ /* 0x000fc800078e0a16 */
[----:B------:R-:W-:Y:S01]  /*1780*/  IMAD.IADD R10, R25, 0x1, -R22 ;  /* 0x00000001190a7824 */ /* 0x000fe200078e0a16 */
[----:B------:R-:W-:-:S04]  /*1790*/  ISETP.GT.U32.AND P1, PT, R22, R25, PT ;  /* 0x000000191600720c */ /* 0x000fc80003f24070 */
[----:B------:R-:W-:-:S04]  /*17a0*/  SEL R11, R10, R25, !P1 ;  /* 0x000000190a0b7207 */ /* 0x000fc80004800000 */
[----:B------:R-:W-:-:S04]  /*17b0*/  @!P3 IADD3 R11, PT, PT, -R11, RZ, RZ ;  /* 0x000000ff0b0bb210 */ /* 0x000fc80007ffe1ff */
[----:B------:R-:W-:-:S04]  /*17c0*/  SEL R11, R26, R11, !P2 ;  /* 0x0000000b1a0b7207 */ /* 0x000fc80005000000 */
[----:B------:R-:W-:-:S13]  /*17d0*/  ISETP.NE.AND P1, PT, R11, RZ, PT ;  /* 0x000000ff0b00720c */ /* 0x000fda0003f25270 */
[----:B------:R-:W-:Y:S05]  /*17e0*/  @P1 BRA `(.L_x_13) ;  /* 0x0000000400441947 */ /* 0x000fea0003800000 */
[----:B------:R-:W0:Y:S01]  /*17f0*/  LDC R27, c[0x0][0x3cc] ;  /* 0x0000f300ff1b7b82 */ /* 0x000e220000000800 */
[----:B------:R-:W-:Y:S02]  /*1800*/  IABS R30, R20 ;  /* 0x00000014001e7213 */ /* 0x000fe40000000000 */
[----:B------:R-:W-:Y:S02]  /*1810*/  ISETP.GE.AND P4, PT, R20, RZ, PT ;  /* 0x000000ff1400720c */ /* 0x000fe40003f86270 */
[----:B0-----:R-:W-:-:S04]  /*1820*/  IABS R28, R27 ;  /* 0x0000001b001c7213 */ /* 0x001fc80000000000 */
[----:B------:R-:W0:Y:S08]  /*1830*/  I2F.RP R29, R28 ;  /* 0x0000001c001d7306 */ /* 0x000e300000209400 */
[----:B0-----:R-:W0:Y:S02]  /*1840*/  MUFU.RCP R29, R29 ;  /* 0x0000001d001d7308 */ /* 0x001e240000001000 */
[----:B0-----:R-:W-:Y:S01]  /*1850*/  VIADD R10, R29, 0xffffffe ;  /* 0x0ffffffe1d0a7836 */ /* 0x001fe20000000000 */
[----:B------:R-:W-:-:S05]  /*1860*/  LOP3.LUT R29, RZ, R27, RZ, 0x33, !PT ;  /* 0x0000001bff1d7212 */ /* 0x000fca00078e33ff */
[----:B------:R0:W1:Y:S02]  /*1870*/  F2I.FTZ.U32.TRUNC.NTZ R11, R10 ;  /* 0x0000000a000b7305 */ /* 0x000064000021f000 */
[----:B0-----:R-:W-:Y:S02]  /*1880*/  IMAD.MOV.U32 R10, RZ, RZ, RZ ;  /* 0x000000ffff0a7224 */ /* 0x001fe400078e00ff */
[----:B-1----:R-:W-:-:S04]  /*1890*/  IMAD.MOV R31, RZ, RZ, -R11 ;  /* 0x000000ffff1f7224 */ /* 0x002fc800078e0a0b */
[----:B------:R-:W-:-:S04]  /*18a0*/  IMAD R31, R31, R28, RZ ;  /* 0x0000001c1f1f7224 */ /* 0x000fc800078e02ff */
[----:B------:R-:W-:Y:S01]  /*18b0*/  IMAD.HI.U32 R11, R11, R31, R10 ;  /* 0x0000001f0b0b7227 */ /* 0x000fe200078e000a */
[----:B------:R-:W-:-:S05]  /*18c0*/  MOV R31, R30 ;  /* 0x0000001e001f7202 */ /* 0x000fca0000000f00 */
[----:B------:R-:W-:-:S04]  /*18d0*/  IMAD.HI.U32 R30, R11, R31, RZ ;  /* 0x0000001f0b1e7227 */ /* 0x000fc800078e00ff */
[----:B------:R-:W-:-:S04]  /*18e0*/  IMAD.MOV R11, RZ, RZ, -R30 ;  /* 0x000000ffff0b7224 */ /* 0x000fc800078e0a1e */
[----:B------:R-:W-:-:S05]  /*18f0*/  IMAD R31, R28, R11, R31 ;  /* 0x0000000b1c1f7224 */ /* 0x000fca00078e021f */
[----:B------:R-:W-:-:S13]  /*1900*/  ISETP.GT.U32.AND P3, PT, R28, R31, PT ;  /* 0x0000001f1c00720c */ /* 0x000fda0003f64070 */
[----:B------:R-:W-:-:S04]  /*1910*/  @!P3 IMAD.IADD R31, R31, 0x1, -R28 ;  /* 0x000000011f1fb824 */ /* 0x000fc800078e0a1c */
[----:B------:R-:W-:Y:S01]  /*1920*/  IMAD.IADD R10, R31, 0x1, -R28 ;  /* 0x000000011f0a7824 */ /* 0x000fe200078e0a1c */
[----:B------:R-:W-:-:S04]  /*1930*/  ISETP.GT.U32.AND P1, PT, R28, R31, PT ;  /* 0x0000001f1c00720c */ /* 0x000fc80003f24070 */
[----:B------:R-:W-:Y:S02]  /*1940*/  SEL R10, R10, R31, !P1 ;  /* 0x0000001f0a0a7207 */ /* 0x000fe40004800000 */
[----:B------:R-:W-:Y:S02]  /*1950*/  ISETP.NE.AND P1, PT, R27, RZ, PT ;  /* 0x000000ff1b00720c */ /* 0x000fe40003f25270 */
[----:B------:R-:W-:-:S04]  /*1960*/  @!P4 IADD3 R10, PT, PT, -R10, RZ, RZ ;  /* 0x000000ff0a0ac210 */ /* 0x000fc80007ffe1ff */
[----:B------:R-:W-:-:S04]  /*1970*/  SEL R10, R29, R10, !P1 ;  /* 0x0000000a1d0a7207 */ /* 0x000fc80004800000 */
[----:B------:R-:W-:-:S13]  /*1980*/  ISETP.NE.AND P4, PT, R10, RZ, PT ;  /* 0x000000ff0a00720c */ /* 0x000fda0003f85270 */
[----:B------:R-:W-:Y:S05]  /*1990*/  @P4 BRA `(.L_x_13) ;  /* 0x0000000000d84947 */ /* 0x000fea0003800000 */
[----:B------:R-:W0:Y:S01]  /*19a0*/  LDC R32, c[0x0][0x3c4] ;  /* 0x0000f100ff207b82 */ /* 0x000e220000000800 */
[----:B------:R-:W-:Y:S01]  /*19b0*/  ISETP.GE.U32.AND P6, PT, R25, R22, PT ;  /* 0x000000161900720c */ /* 0x000fe20003fc6070 */
[----:B------:R-:W-:Y:S01]  /*19c0*/  @!P5 VIADD R24, R24, 0x1 ;  /* 0x000000011818d836 */ /* 0x000fe20000000000 */
[----:B------:R-:W-:Y:S01]  /*19d0*/  IABS R22, R17 ;  /* 0x0000001100167213 */ /* 0x000fe20000000000 */
[----:B------:R-:W1:Y:S01]  /*19e0*/  LDCU UR6, c[0x0][0x3a0] ;  /* 0x00007400ff0677ac */ /* 0x000e620008000800 */
[----:B------:R-:W-:Y:S02]  /*19f0*/  ISETP.GE.U32.AND P5, PT, R31, R28, PT ;  /* 0x0000001c1f00720c */ /* 0x000fe40003fa6070 */
[----:B------:R-:W-:Y:S01]  /*1a00*/  @!P3 IADD3 R30, PT, PT, R30, 0x1, RZ ;  /* 0x000000011e1eb810 */ /* 0x000fe20007ffe0ff */
[----:B------:R-:W2:Y:S01]  /*1a10*/  LDCU UR7, c[0x0][0x3a4] ;  /* 0x00007480ff0777ac */ /* 0x000ea20008000800 */
[----:B------:R-:W-:Y:S02]  /*1a20*/  LOP3.LUT R23, R14, R23, RZ, 0x3c, !PT ;  /* 0x000000170e177212 */ /* 0x000fe400078e3cff */
[----:B------:R-:W-:Y:S01]  /*1a30*/  LOP3.LUT R27, R20, R27, RZ, 0x3c, !PT ;  /* 0x0000001b141b7212 */ /* 0x000fe200078e3cff */
[----:B------:R-:W3:Y:S02]  /*1a40*/  LDCU UR8, c[0x0][0x3a8] ;  /* 0x00007500ff0877ac */ /* 0x000ee40008000800 */
[----:B------:R-:W-:Y:S01]  /*1a50*/  @P6 VIADD R24, R24, 0x1 ;  /* 0x0000000118186836 */ /* 0x000fe20000000000 */
[----:B------:R-:W4:Y:S03]  /*1a60*/  LDCU.64 UR10, c[0x0][0x3d0] ;  /* 0x00007a00ff0a77ac */ /* 0x000f260008000a00 */
[----:B------:R-:W-:Y:S01]  /*1a70*/  @P5 VIADD R30, R30, 0x1 ;  /* 0x000000011e1e5836 */ /* 0x000fe20000000000 */
[----:B0-----:R-:W-:-:S02]  /*1a80*/  IABS R33, R32 ;  /* 0x0000002000217213 */ /* 0x001fc40000000000 */
[----:B------:R-:W-:Y:S02]  /*1a90*/  ISETP.NE.AND P5, PT, R32, RZ, PT ;  /* 0x000000ff2000720c */ /* 0x000fe40003fa5270 */
[----:B------:R-:W0:Y:S08]  /*1aa0*/  I2F.RP R34, R33 ;  /* 0x0000002100227306 */ /* 0x000e300000209400 */
[----:B0-----:R-:W0:Y:S02]  /*1ab0*/  MUFU.RCP R34, R34 ;  /* 0x0000002200227308 */ /* 0x001e240000001000 */
[----:B0-----:R-:W-:-:S06]  /*1ac0*/  VIADD R10, R34, 0xffffffe ;  /* 0x0ffffffe220a7836 */ /* 0x001fcc0000000000 */
[----:B------:R0:W5:Y:S02]  /*1ad0*/  F2I.FTZ.U32.TRUNC.NTZ R11, R10 ;  /* 0x0000000a000b7305 */ /* 0x000164000021f000 */
[----:B0-----:R-:W-:Y:S02]  /*1ae0*/  IMAD.MOV.U32 R10, RZ, RZ, RZ ;  /* 0x000000ffff0a7224 */ /* 0x001fe400078e00ff */
[----:B-----5:R-:W-:-:S04]  /*1af0*/  IMAD.MOV R36, RZ, RZ, -R11 ;  /* 0x000000ffff247224 */ /* 0x020fc800078e0a0b */
[----:B------:R-:W-:-:S04]  /*1b00*/  IMAD R25, R36, R33, RZ ;  /* 0x0000002124197224 */ /* 0x000fc800078e02ff */
[----:B------:R-:W-:Y:S01]  /*1b10*/  IMAD.HI.U32 R25, R11, R25, R10 ;  /* 0x000000190b197227 */ /* 0x000fe200078e000a */
[----:B------:R-:W-:-:S04]  /*1b20*/  LOP3.LUT R10, R17, R32, RZ, 0x3c, !PT ;  /* 0x00000020110a7212 */ /* 0x000fc800078e3cff */
[----:B------:R-:W-:Y:S01]  /*1b30*/  ISETP.GE.AND P3, PT, R10, RZ, PT ;  /* 0x000000ff0a00720c */ /* 0x000fe20003f66270 */
[----:B------:R-:W-:-:S05]  /*1b40*/  IMAD.HI.U32 R25, R25, R22, RZ ;  /* 0x0000001619197227 */ /* 0x000fca00078e00ff */
[----:B------:R-:W-:-:S05]  /*1b50*/  IADD3 R11, PT, PT, -R25, RZ, RZ ;  /* 0x000000ff190b7210 */ /* 0x000fca0007ffe1ff */
[C---:B------:R-:W-:Y:S02]  /*1b60*/  IMAD R22, R33.reuse, R11, R22 ;  /* 0x0000000b21167224 */ /* 0x040fe400078e0216 */
[----:B------:R-:W0:Y:S03]  /*1b70*/  LDC.64 R10, c[0x0][0x388] ;  /* 0x0000e200ff0a7b82 */ /* 0x000e260000000a00 */
[----:B------:R-:W-:-:S13]  /*1b80*/  ISETP.GT.U32.AND P4, PT, R33, R22, PT ;  /* 0x000000162100720c */ /* 0x000fda0003f84070 */
[----:B------:R-:W-:Y:S02]  /*1b90*/  @!P4 IMAD.IADD R22, R22, 0x1, -R33 ;  /* 0x000000011616c824 */ /* 0x000fe400078e0a21 */
[----:B------:R-:W-:Y:S01]  /*1ba0*/  @!P4 VIADD R25, R25, 0x1 ;  /* 0x000000011919c836 */ /* 0x000fe20000000000 */
[----:B------:R-:W-:Y:S02]  /*1bb0*/  ISETP.GE.AND P4, PT, R23, RZ, PT ;  /* 0x000000ff1700720c */ /* 0x000fe40003f86270 */
[----:B------:R-:W-:-:S11]  /*1bc0*/  ISETP.GE.U32.AND P6, PT, R22, R33, PT ;  /* 0x000000211600720c */ /* 0x000fd60003fc6070 */
[----:B------:R-:W-:Y:S02]  /*1bd0*/  @!P4 IADD3 R24, PT, PT, -R24, RZ, RZ ;  /* 0x000000ff1818c210 */ /* 0x000fe40007ffe1ff */
[----:B------:R-:W-:Y:S02]  /*1be0*/  @P6 IADD3 R25, PT, PT, R25, 0x1, RZ ;  /* 0x0000000119196810 */ /* 0x000fe40007ffe0ff */
[----:B------:R-:W-:Y:S02]  /*1bf0*/  ISETP.GE.AND P6, PT, R27, RZ, PT ;  /* 0x000000ff1b00720c */ /* 0x000fe40003fc6270 */
[----:B------:R-:W-:Y:S01]  /*1c00*/  SEL R24, R26, R24, !P2 ;  /* 0x000000181a187207 */ /* 0x000fe20005000000 */
[----:B------:R-:W-:-:S04]  /*1c10*/  IMAD.MOV.U32 R20, RZ, RZ, R25 ;  /* 0x000000ffff147224 */ /* 0x000fc800078e0019 */
[----:B------:R-:W-:Y:S01]  /*1c20*/  @!P3 IMAD.MOV R20, RZ, RZ, -R20 ;  /* 0x000000ffff14b224 */ /* 0x000fe200078e0a14 */
[----:B------:R-:W-:-:S05]  /*1c30*/  @!P5 LOP3.LUT R20, RZ, R32, RZ, 0x33, !PT ;  /* 0x00000020ff14d212 */ /* 0x000fca00078e33ff */
[----:B------:R-:W-:Y:S02]  /*1c40*/  @!P6 IMAD.MOV R30, RZ, RZ, -R30 ;  /* 0x000000ffff1ee224 */ /* 0x000fe400078e0a1e */
[----:B-1----:R-:W-:Y:S01]  /*1c50*/  IMAD R23, R15, UR6, R20 ;  /* 0x000000060f177c24 */ /* 0x002fe2000f8e0214 */
[----:B------:R-:W1:Y:S02]  /*1c60*/  LDCU UR6, c[0x0][0x3d8] ;  /* 0x00007b00ff0677ac */ /* 0x000e640008000800 */
[----:B------:R-:W-:Y:S01]  /*1c70*/  SEL R29, R29, R30, !P1 ;  /* 0x0000001e1d1d7207 */ /* 0x000fe20004800000 */
[----:B--2---:R-:W-:-:S04]  /*1c80*/  IMAD R20, R23, UR7, R24 ;  /* 0x0000000717147c24 */ /* 0x004fc8000f8e0218 */
[----:B---3--:R-:W-:-:S04]  /*1c90*/  IMAD R20, R20, UR8, R29 ;  /* 0x0000000814147c24 */ /* 0x008fc8000f8e021d */
[----:B----4-:R-:W-:-:S04]  /*1ca0*/  IMAD R23, R20, UR10, R13 ;  /* 0x0000000a14177c24 */ /* 0x010fc8000f8e020d */
[----:B------:R-:W-:-:S04]  /*1cb0*/  IMAD R23, R23, UR11, R18 ;  /* 0x0000000b17177c24 */ /* 0x000fc8000f8e0212 */
[----:B-1----:R-:W-:-:S04]  /*1cc0*/  IMAD R23, R23, UR6, R16 ;  /* 0x0000000617177c24 */ /* 0x002fc8000f8e0210 */
[----:B0-----:R-:W-:-:S06]  /*1cd0*/  IMAD.WIDE R10, R23, 0x8, R10 ;  /* 0x00000008170a7825 */ /* 0x001fcc00078e020a */
[----:B------:R-:W2:Y:S02]  /*1ce0*/  LDG.E.64 R10, desc[UR4][R10.64] ;  /* 0x000000040a0a7981 */ /* 0x000ea4000c1e1b00 */
[----:B--2---:R-:W-:-:S11]  /*1cf0*/  DADD R8, R8, R10 ;  /* 0x0000000008087229 */ /* 0x004fd6000000000a */
.L_x_13:
[----:B------:R-:W-:Y:S05]  /*1d00*/  BSYNC.RECONVERGENT B3 ;  /* 0x0000000000037941 */ /* 0x000fea0003800200 */
.L_x_12:
[----:B------:R-:W-:-:S05]  /*1d10*/  VIADD R16, R16, 0x1 ;  /* 0x0000000110107836 */ /* 0x000fca0000000000 */
[----:B------:R-:W-:-:S13]  /*1d20*/  ISETP.GE.AND P1, PT, R16, R21, PT ;  /* 0x000000151000720c */ /* 0x000fda0003f26270 */
[----:B------:R-:W-:Y:S05]  /*1d30*/  @!P1 BRA `(.L_x_14) ;  /* 0xfffffff800309947 */ /* 0x000fea000383ffff */
.L_x_11:
[----:B------:R-:W-:Y:S05]  /*1d40*/  BSYNC.RECONVERGENT B2 ;  /* 0x0000000000027941 */ /* 0x000fea0003800200 */
.L_x_10:
[----:B------:R-:W-:-:S04]  /*1d50*/  IADD3 R18, PT, PT, R18, 0x1, RZ ;  /* 0x0000000112127810 */ /* 0x000fc80007ffe0ff */
[----:B------:R-:W-:-:S13]  /*1d60*/  ISETP.GE.AND P0, PT, R18, R19, PT ;  /* 0x000000131200720c */ /* 0x000fda0003f06270 */
[----:B------:R-:W-:Y:S05]  /*1d70*/  @!P0 BRA `(.L_x_15) ;  /* 0xfffffff400a88947 */ /* 0x000fea000383ffff */
.L_x_9:
[----:B------:R-:W-:Y:S05]  /*1d80*/  BSYNC.RECONVERGENT B1 ;  /* 0x0000000000017941 */ /* 0x000fea0003800200 */
.L_x_8:
[----:B------:R-:W-:-:S05]  /*1d90*/  VIADD R13, R13, 0x1 ;  /* 0x000000010d0d7836 */ /* 0x000fca0000000000 */
[----:B------:R-:W-:-:S13]  /*1da0*/  ISETP.GE.AND P0, PT, R13, R12, PT ;  /* 0x0000000c0d00720c */ /* 0x000fda0003f06270 */
[----:B------:R-:W-:Y:S05]  /*1db0*/  @!P0 BRA `(.L_x_16) ;  /* 0xfffffff4007c8947 */ /* 0x000fea000383ffff */
.L_x_7:
[----:B------:R-:W-:Y:S05]  /*1dc0*/  BSYNC.RECONVERGENT B0 ;  /* 0x0000000000007941 */ /* 0x000fea0003800200 */
.L_x_6:
[----:B------:R-:W0:Y:S01]  /*1dd0*/  LDC.64 R4, c[0x0][0x3e0] ;  /* 0x0000f800ff047b82 */ /* 0x000e220000000a00 */
[----:B------:R-:W1:Y:S01]  /*1de0*/  LDCU UR6, c[0x0][0x370] ;  /* 0x00006e00ff0677ac */ /* 0x000e620008000800 */
[----:B------:R-:W2:Y:S01]  /*1df0*/  LDCU UR7, c[0x0][0x380] ;  /* 0x00007000ff0777ac */ /* 0x000ea20008000800 */
[----:B0-----:R-:W-:-:S04]  /*1e00*/  IMAD.WIDE R4, R3, 0x8, R4 ;  /* 0x0000000803047825 */ /* 0x001fc800078e0204 */
[----:B-1----:R-:W-:Y:S01]  /*1e10*/  IMAD R3, R0, UR6, R3 ;  /* 0x0000000600037c24 */ /* 0x002fe2000f8e0203 */
[----:B------:R1:W-:Y:S04]  /*1e20*/  STG.E.64 desc[UR4][R4.64], R8 ;  /* 0x0000000804007986 */ /* 0x0003e8000c101b04 */
[----:B--2---:R-:W-:-:S13]  /*1e30*/  ISETP.GE.AND P0, PT, R3, UR7, PT ;  /* 0x0000000703007c0c */ /* 0x004fda000bf06270 */
[----:B-1----:R-:W-:Y:S05]  /*1e40*/  @!P0 BRA `(.L_x_17) ;  /* 0xffffffe000908947 */ /* 0x002fea000383ffff */
[----:B------:R-:W-:Y:S05]  /*1e50*/  EXIT ;  /* 0x000000000000794d */ /* 0x000fea0003800000 */
.L_x_18:
[----:B------:R-:W-:-:S00]  /*1e60*/  BRA `(.L_x_18) ;  /* 0xfffffffc00fc7947 */ /* 0x000fc0000383ffff */
[----:B------:R-:W-:-:S00]  /*1e70*/  NOP ;  /* 0x0000000000007918 */ /* 0x000fc00000000000 */
        /* <DEDUP_REMOVED lines=8> */
.L_x_93:


//--------------------- .text._Z14vol2col_kernelIdEviPKT_iiiiiiiiiiiiiiiiiiPS0_ --------------------------
	.section	.text._Z14vol2col_kernelIdEviPKT_iiiiiiiiiiiiiiiiiiPS0_,"ax",@progbits
	.align	128
        .global         _Z14vol2col_kernelIdEviPKT_iiiiiiiiiiiiiiiiiiPS0_
        .type           _Z14vol2col_kernelIdEviPKT_iiiiiiiiiiiiiiiiiiPS0_,@function
        .size           _Z14vol2col_kernelIdEviPKT_iiiiiiiiiiiiiiiiiiPS0_,(.L_x_94 - _Z14vol2col_kernelIdEviPKT_iiiiiiiiiiiiiiiiiiPS0_)
        .other          _Z14vol2col_kernelIdEviPKT_iiiiiiiiiiiiiiiiiiPS0_,@"STO_CUDA_ENTRY STV_DEFAULT"
_Z14vol2col_kernelIdEviPKT_iiiiiiiiiiiiiiiiiiPS0_:
.text._Z14vol2col_kernelIdEviPKT_iiiiiiiiiiiiiiiiiiPS0_:
        /* <DEDUP_REMOVED lines=8> */
[----:B------:R-:W0:Y:S01]  /*0080*/  LDCU UR6, c[0x0][0x3cc] ;  /* 0x00007980ff0677ac */ /* 0x000e220008000800 */
[----:B------:R-:W0:Y:S01]  /*0090*/  LDCU.64 UR4, c[0x0][0x3d0] ;  /* 0x00007a00ff0477ac */ /* 0x000e220008000a00 */
[----:B------:R-:W1:Y:S01]  /*00a0*/  LDCU.64 UR12, c[0x0][0x388] ;  /* 0x00007100ff0c77ac */ /* 0x000e620008000a00 */
[----:B------:R-:W2:Y:S01]  /*00b0*/  LDCU.64 UR14, c[0x0][0x3d8] ;  /* 0x00007b00ff0e77ac */ /* 0x000ea20008000a00 */
[----:B------:R-:W3:Y:S01]  /*00c0*/  LDCU.64 UR8, c[0x0][0x358] ;  /* 0x00006b00ff0877ac */ /* 0x000ee20008000a00 */
[----:B0-----:R-:W-:-:S04]  /*00d0*/  UIMAD UR4, UR4, UR6, URZ ;  /* 0x00000006040472a4 */ /* 0x001fc8000f8e02ff */
[----:B------:R-:W-:Y:S01]  /*00e0*/  UIMAD UR4, UR4, UR5, URZ ;  /* 0x00000005040472a4 */ /* 0x000fe2000f8e02ff */
[----:B-1----:R-:W-:Y:S02]  /*00f0*/  IMAD.U32 R2, RZ, RZ, UR12 ;  /* 0x0000000cff027e24 */ /* 0x002fe4000f8e00ff */
[----:B------:R-:W-:Y:S01]  /*0100*/  IMAD.U32 R3, RZ, RZ, UR13 ;  /* 0x0000000dff037e24 */ /* 0x000fe2000f8e00ff */
[----:B------:R-:W-:Y:S01]  /*0110*/  USHF.R.S32.HI UR5, URZ, 0x1f, UR4 ;  /* 0x0000001fff057899 */ /* 0x000fe20008011404 */
[----:B--2---:R-:W-:Y:S01]  /*0120*/  IMAD.U32 R10, RZ, RZ, UR14 ;  /* 0x0000000eff0a7e24 */ /* 0x004fe2000f8e00ff */
[----:B------:R-:W-:Y:S01]  /*0130*/  USHF.L.U32 UR10, UR4, 0x3, URZ ;  /* 0x00000003040a7899 */ /* 0x000fe200080006ff */
[----:B------:R-:W-:Y:S01]  /*0140*/  IMAD.U32 R11, RZ, RZ, UR15 ;  /* 0x0000000fff0b7e24 */ /* 0x000fe2000f8e00ff */
[----:B---3--:R-:W-:-:S12]  /*0150*/  USHF.L.U64.HI UR5, UR4, 0x3, UR5 ;  /* 0x0000000304057899 */ /* 0x008fd80008010205 */
.L_x_29:
[----:B0-----:R-:W0:Y:S01]  /*0160*/  LDC R8, c[0x0][0x3d4] ;  /* 0x0000f500ff087b82 */ /* 0x001e220000000800 */
[----:B-1----:R-:W-:Y:S01]  /*0170*/  IABS R15, R13 ;  /* 0x0000000d000f7213 */ /* 0x002fe20000000000 */
[----:B------:R-:W1:Y:S01]  /*0180*/  LDCU.64 UR6, c[0x0][0x3a0] ;  /* 0x00007400ff0677ac */ /* 0x000e620008000a00 */
[----:B------:R-:W1:Y:S05]  /*0190*/  LDCU.128 UR12, c[0x0][0x390] ;  /* 0x00007200ff0c77ac */ /* 0x000e6a0008000c00 */
[----:B------:R-:W2:Y:S01]  /*01a0*/  LDC R9, c[0x0][0x3d0] ;  /* 0x0000f400ff097b82 */ /* 0x000ea20000000800 */
[----:B------:R-:W3:Y:S07]  /*01b0*/  LDCU UR11, c[0x0][0x3bc] ;  /* 0x00007780ff0b77ac */ /* 0x000eee0008000800 */
[----:B------:R-:W4:Y:S01]  /*01c0*/  LDC R16, c[0x0][0x3cc] ;  /* 0x0000f300ff107b82 */ /* 0x000f220000000800 */
[-C--:B0-----:R-:W-:Y:S01]  /*01d0*/  IABS R12, R8.reuse ;  /* 0x00000008000c7213 */ /* 0x081fe20000000000 */
[----:B-1----:R-:W-:Y:S01]  /*01e0*/  UIMAD UR4, UR6, UR15, URZ ;  /* 0x0000000f060472a4 */ /* 0x002fe2000f8e02ff */
[----:B------:R-:W-:Y:S01]  /*01f0*/  LOP3.LUT R17, RZ, R8, RZ, 0x33, !PT ;  /* 0x00000008ff117212 */ /* 0x000fe200078e33ff */
[----:B------:R-:W0:Y:S01]  /*0200*/  LDCU UR6, c[0x0][0x3b4] ;  /* 0x00007680ff0677ac */ /* 0x000e220008000800 */
[----:B------:R-:W1:Y:S01]  /*0210*/  I2F.RP R6, R12 ;  /* 0x0000000c00067306 */ /* 0x000e620000209400 */
[----:B------:R-:W-:Y:S01]  /*0220*/  UIMAD UR4, UR4, UR7, URZ ;  /* 0x00000007040472a4 */ /* 0x000fe2000f8e02ff */
[----:B--2---:R-:W-:Y:S01]  /*0230*/  IABS R14, R9 ;  /* 0x00000009000e7213 */ /* 0x004fe20000000000 */
[----:B------:R-:W2:Y:S01]  /*0240*/  LDCU UR7, c[0x0][0x3b8] ;  /* 0x00007700ff0777ac */ /* 0x000ea20008000800 */
[----:B------:R-:W-:Y:S01]  /*0250*/  UISETP.GE.AND UP0, UPT, UR15, 0x1, UPT ;  /* 0x000000010f00788c */ /* 0x000fe2000bf06270 */
[----:B----4-:R-:W-:-:S03]  /*0260*/  IABS R18, R16 ;  /* 0x0000001000127213 */ /* 0x010fc60000000000 */
[----:B-1----:R-:W1:Y:S08]  /*0270*/  MUFU.RCP R6, R6 ;  /* 0x0000000600067308 */ /* 0x002e700000001000 */
[----:B------:R-:W4:Y:S01]  /*0280*/  I2F.RP R21, R18 ;  /* 0x0000001200157306 */ /* 0x000f220000209400 */
[----:B-1----:R-:W-:Y:S01]  /*0290*/  VIADD R4, R6, 0xffffffe ;  /* 0x0ffffffe06047836 */ /* 0x002fe20000000000 */
[----:B------:R-:W-:-:S06]  /*02a0*/  LOP3.LUT R6, R13, R8, RZ, 0x3c, !PT ;  /* 0x000000080d067212 */ /* 0x000fcc00078e3cff */
[----:B------:R1:W5:Y:S01]  /*02b0*/  F2I.FTZ.U32.TRUNC.NTZ R5, R4 ;  /* 0x0000000400057305 */ /* 0x000362000021f000 */
[----:B------:R-:W-:-:S07]  /*02c0*/  ISETP.GE.AND P2, PT, R6, RZ, PT ;  /* 0x000000ff0600720c */ /* 0x000fce0003f46270 */
[----:B----4-:R-:W4:Y:S01]  /*02d0*/  MUFU.RCP R21, R21 ;  /* 0x0000001500157308 */ /* 0x010f220000001000 */
[----:B-1----:R-:W-:Y:S02]  /*02e0*/  IMAD.MOV.U32 R4, RZ, RZ, RZ ;  /* 0x000000ffff047224 */ /* 0x002fe400078e00ff */
[----:B-----5:R-:W-:-:S04]  /*02f0*/  IMAD.MOV R7, RZ, RZ, -R5 ;  /* 0x000000ffff077224 */ /* 0x020fc800078e0a05 */
[----:B------:R-:W-:-:S04]  /*0300*/  IMAD R7, R7, R12, RZ ;  /* 0x0000000c07077224 */ /* 0x000fc800078e02ff */
[----:B------:R-:W-:Y:S02]  /*0310*/  IMAD.HI.U32 R5, R5, R7, R4 ;  /* 0x0000000705057227 */ /* 0x000fe400078e0004 */
[----:B------:R-:W1:Y:S02]  /*0320*/  I2F.RP R7, R14 ;  /* 0x0000000e00077306 */ /* 0x000e640000209400 */
[----:B----4-:R-:W-:Y:S02]  /*0330*/  VIADD R6, R21, 0xffffffe ;  /* 0x0ffffffe15067836 */ /* 0x010fe40000000000 */
[----:B------:R-:W-:-:S04]  /*0340*/  IMAD.HI.U32 R4, R5, R15, RZ ;  /* 0x0000000f05047227 */ /* 0x000fc800078e00ff */
[----:B------:R-:W-:-:S04]  /*0350*/  IMAD.MOV R5, RZ, RZ, -R4 ;  /* 0x000000ffff057224 */ /* 0x000fc800078e0a04 */
[C---:B------:R-:W-:Y:S01]  /*0360*/  IMAD R15, R12.reuse, R5, R15 ;  /* 0x000000050c0f7224 */ /* 0x040fe200078e020f */
[----:B-1----:R-:W1:Y:S04]  /*0370*/  MUFU.RCP R7, R7 ;  /* 0x0000000700077308 */ /* 0x002e680000001000 */
[----:B------:R-:W-:-:S13]  /*0380*/  ISETP.GT.U32.AND P1, PT, R12, R15, PT ;  /* 0x0000000f0c00720c */ /* 0x000fda0003f24070 */
[----:B------:R-:W-:Y:S02]  /*0390*/  @!P1 IMAD.IADD R15, R15, 0x1, -R12 ;  /* 0x000000010f0f9824 */ /* 0x000fe400078e0a0c */
[----:B-1----:R-:W-:Y:S02]  /*03a0*/  VIADD R5, R7, 0xffffffe ;  /* 0x0ffffffe07057836 */ /* 0x002fe40000000000 */
[----:B------:R-:W-:Y:S01]  /*03b0*/  @!P1 VIADD R4, R4, 0x1 ;  /* 0x0000000104049836 */ /* 0x000fe20000000000 */
[----:B------:R-:W-:-:S03]  /*03c0*/  ISETP.GE.U32.AND P0, PT, R15, R12, PT ;  /* 0x0000000c0f00720c */ /* 0x000fc60003f06070 */
[----:B------:R-:W1:Y:S10]  /*03d0*/  F2I.FTZ.U32.TRUNC.NTZ R5, R5 ;  /* 0x0000000500057305 */ /* 0x000e74000021f000 */
[----:B------:R-:W-:Y:S01]  /*03e0*/  @P0 VIADD R4, R4, 0x1 ;  /* 0x0000000104040836 */ /* 0x000fe20000000000 */
[----:B------:R-:W-:-:S03]  /*03f0*/  ISETP.NE.AND P0, PT, R8, RZ, PT ;  /* 0x000000ff0800720c */ /* 0x000fc60003f05270 */
[----:B------:R-:W-:Y:S02]  /*0400*/  @!P2 IMAD.MOV R4, RZ, RZ, -R4 ;  /* 0x000000ffff04a224 */ /* 0x000fe400078e0a04 */
[----:B-1----:R-:W-:-:S03]  /*0410*/  IMAD.MOV R7, RZ, RZ, -R5 ;  /* 0x000000ffff077224 */ /* 0x002fc600078e0a05 */
[----:B------:R-:W-:Y:S01]  /*0420*/  SEL R20, R17, R4, !P0 ;  /* 0x0000000411147207 */ /* 0x000fe20004000000 */
[----:B------:R-:W-:Y:S02]  /*0430*/  IMAD R7, R7, R14, RZ ;  /* 0x0000000e07077224 */ /* 0x000fe400078e02ff */
[----:B------:R-:W-:Y:S01]  /*0440*/  IMAD.MOV.U32 R4, RZ, RZ, RZ ;  /* 0x000000ffff047224 */ /* 0x000fe200078e00ff */
[----:B------:R-:W-:Y:S02]  /*0450*/  IABS R19, R20 ;  /* 0x0000001400137213 */ /* 0x000fe40000000000 */
[----:B------:R-:W-:Y:S01]  /*0460*/  ISETP.GE.AND P4, PT, R20, RZ, PT ;  /* 0x000000ff1400720c */ /* 0x000fe20003f86270 */
[----:B------:R-:W-:Y:S02]  /*0470*/  IMAD.HI.U32 R4, R5, R7, R4 ;  /* 0x0000000705047227 */ /* 0x000fe400078e0004 */
[----:B------:R1:W4:Y:S04]  /*0480*/  F2I.FTZ.U32.TRUNC.NTZ R7, R6 ;  /* 0x0000000600077305 */ /* 0x000328000021f000 */
[----:B------:R-:W-:-:S04]  /*0490*/  IMAD.HI.U32 R4, R4, R19, RZ ;  /* 0x0000001304047227 */ /* 0x000fc800078e00ff */
[----:B------:R-:W-:Y:S02]  /*04a0*/  IMAD.MOV R5, RZ, RZ, -R4 ;  /* 0x000000ffff057224 */ /* 0x000fe400078e0a04 */
[----:B-1----:R-:W-:Y:S02]  /*04b0*/  IMAD.MOV.U32 R6, RZ, RZ, RZ ;  /* 0x000000ffff067224 */ /* 0x002fe400078e00ff */
[----:B------:R-:W-:Y:S01]  /*04c0*/  IMAD R19, R14, R5, R19 ;  /* 0x000000050e137224 */ /* 0x000fe200078e0213 */
[----:B------:R-:W-:Y:S01]  /*04d0*/  LOP3.LUT R5, R20, R9, RZ, 0x3c, !PT ;  /* 0x0000000914057212 */ /* 0x000fe200078e3cff */
[----:B----4-:R-:W-:-:S03]  /*04e0*/  IMAD.MOV R21, RZ, RZ, -R7 ;  /* 0x000000ffff157224 */ /* 0x010fc600078e0a07 */
[----:B------:R-:W-:Y:S02]  /*04f0*/  ISETP.GT.U32.AND P2, PT, R14, R19, PT ;  /* 0x000000130e00720c */ /* 0x000fe40003f44070 */
[----:B------:R-:W-:Y:S01]  /*0500*/  ISETP.GE.AND P3, PT, R5, RZ, PT ;  /* 0x000000ff0500720c */ /* 0x000fe20003f66270 */
[----:B------:R-:W-:-:S04]  /*0510*/  IMAD R21, R21, R18, RZ ;  /* 0x0000001215157224 */ /* 0x000fc800078e02ff */
[----:B------:R-:W-:-:S06]  /*0520*/  IMAD.HI.U32 R6, R7, R21, R6 ;  /* 0x0000001507067227 */ /* 0x000fcc00078e0006 */
[----:B------:R-:W-:Y:S02]  /*0530*/  @!P2 IMAD.IADD R19, R19, 0x1, -R14 ;  /* 0x000000011313a824 */ /* 0x000fe400078e0a0e */
[----:B------:R-:W-:Y:S01]  /*0540*/  @!P2 VIADD R4, R4, 0x1 ;  /* 0x000000010404a836 */ /* 0x000fe20000000000 */
[----:B------:R-:W-:Y:S02]  /*0550*/  ISETP.NE.AND P2, PT, R9, RZ, PT ;  /* 0x000000ff0900720c */ /* 0x000fe40003f45270 */
[----:B------:R-:W-:-:S13]  /*0560*/  ISETP.GE.U32.AND P1, PT, R19, R14, PT ;  /* 0x0000000e1300720c */ /* 0x000fda0003f26070 */
[----:B------:R-:W-:-:S04]  /*0570*/  @P1 VIADD R4, R4, 0x1 ;  /* 0x0000000104041836 */ /* 0x000fc80000000000 */
[----:B------:R-:W-:Y:S01]  /*0580*/  IMAD.MOV.U32 R5, RZ, RZ, R4 ;  /* 0x000000ffff057224 */ /* 0x000fe200078e0004 */
[----:B------:R-:W-:-:S03]  /*0590*/  LOP3.LUT R4, RZ, R9, RZ, 0x33, !PT ;  /* 0x00000009ff047212 */ /* 0x000fc600078e33ff */
[----:B------:R-:W-:Y:S01]  /*05a0*/  @!P3 IMAD.MOV R5, RZ, RZ, -R5 ;  /* 0x000000ffff05b224 */ /* 0x000fe200078e0a05 */
[----:B------:R-:W-:Y:S01]  /*05b0*/  ISETP.GT.U32.AND P3, PT, R14, R19, PT ;  /* 0x000000130e00720c */ /* 0x000fe20003f64070 */
[----:B------:R-:W-:-:S03]  /*05c0*/  IMAD.IADD R14, R19, 0x1, -R14 ;  /* 0x00000001130e7824 */ /* 0x000fc600078e0a0e */
[----:B------:R-:W-:Y:S02]  /*05d0*/  SEL R5, R4, R5, !P2 ;  /* 0x0000000504057207 */ /* 0x000fe40005000000 */
[----:B------:R-:W-:Y:S02]  /*05e0*/  SEL R19, R14, R19, !P3 ;  /* 0x000000130e137207 */ /* 0x000fe40005800000 */
[----:B------:R-:W-:Y:S02]  /*05f0*/  IABS R23, R5 ;  /* 0x0000000500177213 */ /* 0x000fe40000000000 */
[C---:B------:R-:W-:Y:S01]  /*0600*/  LOP3.LUT R14, R5.reuse, R16, RZ, 0x3c, !PT ;  /* 0x00000010050e7212 */ /* 0x040fe200078e3cff */
[----:B------:R-:W-:Y:S01]  /*0610*/  @!P4 IMAD.MOV R19, RZ, RZ, -R19 ;  /* 0x000000ffff13c224 */ /* 0x000fe200078e0a13 */
[----:B------:R-:W-:Y:S01]  /*0620*/  ISETP.GE.AND P3, PT, R5, RZ, PT ;  /* 0x000000ff0500720c */ /* 0x000fe20003f66270 */
[----:B------:R-:W-:Y:S01]  /*0630*/  IMAD.HI.U32 R21, R6, R23, RZ ;  /* 0x0000001706157227 */ /* 0x000fe200078e00ff */
[----:B------:R-:W-:-:S02]  /*0640*/  ISETP.NE.AND P4, PT, R16, RZ, PT ;  /* 0x000000ff1000720c */ /* 0x000fc40003f85270 */
[----:B------:R-:W-:Y:S01]  /*0650*/  SEL R20, R4, R19, !P2 ;  /* 0x0000001304147207 */ /* 0x000fe20005000000 */
[----:B------:R-:W-:-:S04]  /*0660*/  IMAD.MOV R6, RZ, RZ, -R21 ;  /* 0x000000ffff067224 */ /* 0x000fc800078e0a15 */
[C---:B------:R-:W-:Y:S02]  /*0670*/  IMAD R23, R18.reuse, R6, R23 ;  /* 0x0000000612177224 */ /* 0x040fe400078e0217 */
[----:B------:R-:W0:Y:S03]  /*0680*/  LDC.64 R6, c[0x0][0x3a8] ;  /* 0x0000ea00ff067b82 */ /* 0x000e260000000a00 */
[----:B------:R-:W-:-:S13]  /*0690*/  ISETP.GT.U32.AND P1, PT, R18, R23, PT ;  /* 0x000000171200720c */ /* 0x000fda0003f24070 */
[--C-:B------:R-:W-:Y:S02]  /*06a0*/  @!P1 IMAD.IADD R23, R23, 0x1, -R18.reuse ;  /* 0x0000000117179824 */ /* 0x100fe400078e0a12 */
[----:B------:R-:W-:Y:S01]  /*06b0*/  @!P1 VIADD R21, R21, 0x1 ;  /* 0x0000000115159836 */ /* 0x000fe20000000000 */
[----:B------:R-:W-:Y:S02]  /*06c0*/  ISETP.GE.AND P1, PT, R14, RZ, PT ;  /* 0x000000ff0e00720c */ /* 0x000fe40003f26270 */
[C---:B------:R-:W-:Y:S02]  /*06d0*/  ISETP.GE.U32.AND P5, PT, R23.reuse, R18, PT ;  /* 0x000000121700720c */ /* 0x040fe40003fa6070 */
[----:B------:R-:W-:Y:S01]  /*06e0*/  ISETP.GT.U32.AND P6, PT, R18, R23, PT ;  /* 0x000000171200720c */ /* 0x000fe20003fc4070 */
[----:B------:R-:W-:-:S05]  /*06f0*/  IMAD.IADD R18, R23, 0x1, -R18 ;  /* 0x0000000117127824 */ /* 0x000fca00078e0a12 */
[----:B------:R-:W-:Y:S02]  /*0700*/  SEL R18, R18, R23, !P6 ;  /* 0x0000001712127207 */ /* 0x000fe40007000000 */
[----:B------:R-:W-:Y:S02]  /*0710*/  ISETP.GE.AND P6, PT, R13, RZ, PT ;  /* 0x000000ff0d00720c */ /* 0x000fe40003fc6270 */
[----:B------:R-:W3:Y:S01]  /*0720*/  LDC R13, c[0x0][0x3b0] ;  /* 0x0000ec00ff0d7b82 */ /* 0x000ee20000000800 */
[----:B------:R-:W-:Y:S01]  /*0730*/  @P5 VIADD R21, R21, 0x1 ;  /* 0x0000000115155836 */ /* 0x000fe20000000000 */
[-C--:B------:R-:W-:Y:S01]  /*0740*/  ISETP.GT.U32.AND P5, PT, R12, R15.reuse, PT ;  /* 0x0000000f0c00720c */ /* 0x080fe20003fa4070 */
[----:B------:R-:W-:Y:S02]  /*0750*/  IMAD.IADD R12, R15, 0x1, -R12 ;  /* 0x000000010f0c7824 */ /* 0x000fe400078e0a0c */
[----:B------:R-:W-:Y:S01]  /*0760*/  IMAD.MOV.U32 R14, RZ, RZ, R21 ;  /* 0x000000ffff0e7224 */ /* 0x000fe200078e0015 */
[----:B------:R-:W-:Y:S01]  /*0770*/  LOP3.LUT R21, RZ, R16, RZ, 0x33, !PT ;  /* 0x00000010ff157212 */ /* 0x000fe200078e33ff */
[----:B------:R-:W-:Y:S01]  /*0780*/  @!P3 IMAD.MOV R18, RZ, RZ, -R18 ;  /* 0x000000ffff12b224 */ /* 0x000fe200078e0a12 */
[----:B------:R-:W-:Y:S01]  /*0790*/  SEL R12, R12, R15, !P5 ;  /* 0x0000000f0c0c7207 */ /* 0x000fe20006800000 */
[----:B------:R-:W-:-:S02]  /*07a0*/  @!P1 IMAD.MOV R14, RZ, RZ, -R14 ;  /* 0x000000ffff0e9224 */ /* 0x000fc400078e0a0e */
[----:B------:R-:W-:Y:S01]  /*07b0*/  IMAD R16, R16, UR4, RZ ;  /* 0x0000000410107c24 */ /* 0x000fe2000f8e02ff */
[C---:B------:R-:W-:Y:S01]  /*07c0*/  SEL R15, R21.reuse, R18, !P4 ;  /* 0x00000012150f7207 */ /* 0x040fe20006000000 */
[----:B------:R-:W-:Y:S01]  /*07d0*/  @!P6 IMAD.MOV R12, RZ, RZ, -R12 ;  /* 0x000000ffff0ce224 */ /* 0x000fe200078e0a0c */
[----:B------:R-:W-:-:S03]  /*07e0*/  SEL R21, R21, R14, !P4 ;  /* 0x0000000e15157207 */ /* 0x000fc60006000000 */
[----:B0-----:R-:W-:Y:S01]  /*07f0*/  IMAD R4, R15, UR6, -R6 ;  /* 0x000000060f047c24 */ /* 0x001fe2000f8e0a06 */
[----:B------:R-:W-:Y:S01]  /*0800*/  SEL R12, R17, R12, !P0 ;  /* 0x0000000c110c7207 */ /* 0x000fe20004000000 */
[C---:B------:R-:W-:Y:S02]  /*0810*/  IMAD R16, R21.reuse, R16, R15 ;  /* 0x0000001015107224 */ /* 0x040fe400078e020f */
[----:B--2---:R-:W-:Y:S02]  /*0820*/  IMAD R6, R20, UR7, -R7 ;  /* 0x0000000714067c24 */ /* 0x004fe4000f8e0a07 */
[----:B------:R-:W-:Y:S02]  /*0830*/  IMAD R15, R21, UR12, R4 ;  /* 0x0000000c150f7c24 */ /* 0x000fe4000f8e0204 */
[----:B------:R-:W-:Y:S02]  /*0840*/  IMAD R9, R16, R9, R20 ;  /* 0x0000000910097224 */ /* 0x000fe400078e0214 */
[----:B---3--:R-:W-:-:S02]  /*0850*/  IMAD R7, R12, UR11, -R13 ;  /* 0x0000000b0c077c24 */ /* 0x008fc4000f8e0a0d */
[----:B------:R-:W-:Y:S02]  /*0860*/  IMAD R14, R15, UR13, R6 ;  /* 0x0000000d0f0e7c24 */ /* 0x000fe4000f8e0206 */
[----:B------:R-:W-:Y:S02]  /*0870*/  IMAD R9, R9, R8, R12 ;  /* 0x0000000809097224 */ /* 0x000fe400078e020c */
[----:B------:R-:W-:Y:S02]  /*0880*/  IMAD R8, R14, UR14, R7 ;  /* 0x0000000e0e087c24 */ /* 0x000fe4000f8e0207 */
[----:B------:R-:W-:-:S03]  /*0890*/  IMAD.WIDE R10, R9, 0x8, R10 ;  /* 0x00000008090a7825 */ /* 0x000fc600078e020a */
[----:B------:R-:W-:Y:S01]  /*08a0*/  SHF.R.S32.HI R9, RZ, 0x1f, R8 ;  /* 0x0000001fff097819 */ /* 0x000fe20000011408 */
[----:B------:R-:W-:Y:S06]  /*08b0*/  BRA.U !UP0, `(.L_x_19) ;  /* 0x0000000908fc7547 */ /* 0x000fec000b800000 */
[----:B------:R-:W-:Y:S02]  /*08c0*/  IMAD.MOV.U32 R13, RZ, RZ, R11 ;  /* 0x000000ffff0d7224 */ /* 0x000fe400078e000b */
[----:B------:R-:W-:Y:S02]  /*08d0*/  IMAD.MOV.U32 R12, RZ, RZ, R10 ;  /* 0x000000ffff0c7224 */ /* 0x000fe400078e000a */
[----:B------:R-:W-:-:S07]  /*08e0*/  IMAD.MOV.U32 R11, RZ, RZ, RZ ;  /* 0x000000ffff0b7224 */ /* 0x000fce00078e00ff */
.L_x_28:
[----:B0-----:R-:W0:Y:S01]  /*08f0*/  LDCU UR4, c[0x0][0x3a0] ;  /* 0x00007400ff0477ac */ /* 0x001e220008000800 */
[----:B------:R-:W-:Y:S02]  /*0900*/  IMAD.MOV.U32 R24, RZ, RZ, R12 ;  /* 0x000000ffff187224 */ /* 0x000fe400078e000c */
[----:B------:R-:W-:Y:S01]  /*0910*/  IMAD.MOV.U32 R27, RZ, RZ, R13 ;  /* 0x000000ffff1b7224 */ /* 0x000fe200078e000d */
[----:B0-----:R-:W-:-:S09]  /*0920*/  UISETP.GE.AND UP0, UPT, UR4, 0x1, UPT ;  /* 0x000000010400788c */ /* 0x001fd2000bf06270 */
[----:B-1----:R-:W-:Y:S05]  /*0930*/  BRA.U !UP0, `(.L_x_20) ;  /* 0x0000000908bc7547 */ /* 0x002fea000b800000 */
[----:B------:R-:W0:Y:S01]  /*0940*/  LDCU UR4, c[0x0][0x3c0] ;  /* 0x00007800ff0477ac */ /* 0x000e220008000800 */
[----:B------:R-:W-:Y:S02]  /*0950*/  IMAD.MOV.U32 R10, RZ, RZ, RZ ;  /* 0x000000ffff0a7224 */ /* 0x000fe400078e00ff */
[----:B0-----:R-:W-:-:S07]  /*0960*/  IMAD R12, R11, UR4, R4 ;  /* 0x000000040b0c7c24 */ /* 0x001fce000f8e0204 */
.L_x_27:
[----:B01----:R-:W0:Y:S02]  /*0970*/  LDC R15, c[0x0][0x3a4] ;  /* 0x0000e900ff0f7b82 */ /* 0x003e240000000800 */
[----:B0-----:R-:W-:-:S13]  /*0980*/  ISETP.GE.AND P0, PT, R15, 0x1, PT ;  /* 0x000000010f00780c */ /* 0x001fda0003f06270 */
[----:B------:R-:W-:Y:S05]  /*0990*/  @!P0 BRA `(.L_x_21) ;  /* 0x0000000800948947 */ /* 0x000fea0003800000 */
[----:B------:R-:W0:Y:S01]  /*09a0*/  LDCU.64 UR6, c[0x0][0x3c0] ;  /* 0x00007800ff0677ac */ /* 0x000e220008000a00 */
[----:B------:R-:W-:Y:S01]  /*09b0*/  ISETP.GT.AND P1, PT, R15, 0x3, PT ;  /* 0x000000030f00780c */ /* 0x000fe20003f24270 */
[----:B------:R-:W-:Y:S01]  /*09c0*/  IMAD.MOV.U32 R26, RZ, RZ, RZ ;  /* 0x000000ffff1a7224 */ /* 0x000fe200078e00ff */
[----:B------:R-:W-:Y:S01]  /*09d0*/  PLOP3.LUT P0, PT, PT, PT, PT, 0x80, 0x8 ;  /* 0x000000000008781c */ /* 0x000fe20003f0f070 */
[----:B------:R-:W1:Y:S01]  /*09e0*/  LDCU UR4, c[0x0][0x394] ;  /* 0x00007280ff0477ac */ /* 0x000e620008000800 */
[----:B------:R-:W-:Y:S02]  /*09f0*/  IMAD.MOV.U32 R28, RZ, RZ, R24 ;  /* 0x000000ffff1c7224 */ /* 0x000fe400078e0018 */
[----:B------:R-:W-:Y:S01]  /*0a00*/  IMAD.MOV.U32 R23, RZ, RZ, R27 ;  /* 0x000000ffff177224 */ /* 0x000fe200078e001b */
[----:B------:R-:W2:Y:S01]  /*0a10*/  LDCU UR11, c[0x0][0x398] ;  /* 0x00007300ff0b77ac */ /* 0x000ea20008000800 */
[----:B0-----:R-:W-:Y:S02]  /*0a20*/  IMAD R22, R10, UR7, RZ ;  /* 0x000000070a167c24 */ /* 0x001fe4000f8e02ff */
[----:B------:R-:W-:-:S02]  /*0a30*/  IMAD R14, R11, UR6, RZ ;  /* 0x000000060b0e7c24 */ /* 0x000fc4000f8e02ff */
[----:B-1----:R-:W-:-:S04]  /*0a40*/  IMAD.U32 R13, RZ, RZ, UR4 ;  /* 0x00000004ff0d7e24 */ /* 0x002fc8000f8e00ff */
[--C-:B------:R-:W-:Y:S02]  /*0a50*/  IMAD R14, R14, R13, R22.reuse ;  /* 0x0000000d0e0e7224 */ /* 0x100fe400078e0216 */
[----:B------:R-:W-:Y:S02]  /*0a60*/  IMAD.IADD R22, R6, 0x1, R22 ;  /* 0x0000000106167824 */ /* 0x000fe400078e0216 */
[----:B--2---:R-:W-:-:S03]  /*0a70*/  IMAD.U32 R21, RZ, RZ, UR11 ;  /* 0x0000000bff157e24 */ /* 0x004fc6000f8e00ff */
[----:B------:R-:W-:Y:S01]  /*0a80*/  LOP3.LUT R20, R22, R12, RZ, 0xfc, !PT ;  /* 0x0000000c16147212 */ /* 0x000fe200078efcff */
[----:B------:R-:W-:Y:S01]  /*0a90*/  IMAD R25, R14, R21, RZ ;  /* 0x000000150e197224 */ /* 0x000fe200078e02ff */
[----:B------:R-:W-:Y:S06]  /*0aa0*/  @!P1 BRA `(.L_x_22) ;  /* 0x0000000400449947 */ /* 0x000fec0003800000 */
[----:B------:R-:W0:Y:S01]  /*0ab0*/  LDCU UR4, c[0x0][0x390] ;  /* 0x00007200ff0477ac */ /* 0x000e220008000800 */
[----:B------:R-:W-:Y:S01]  /*0ac0*/  PLOP3.LUT P0, PT, PT, PT, PT, 0x8, 0x80 ;  /* 0x000000000080781c */ /* 0x000fe20003f0e170 */
[----:B------:R-:W-:Y:S01]  /*0ad0*/  VIADD R24, R15, 0xfffffffd ;  /* 0xfffffffd0f187836 */ /* 0x000fe20000000000 */
[----:B0-----:R-:W-:-:S13]  /*0ae0*/  ISETP.GE.AND P3, PT, R12, UR4, PT ;  /* 0x000000040c007c0c */ /* 0x001fda000bf66270 */
.L_x_23:
[----:B0-----:R-:W0:Y:S01]  /*0af0*/  LDCU UR4, c[0x0][0x3c8] ;  /* 0x00007900ff0477ac */ /* 0x001e220008000800 */
[----:B------:R-:W1:Y:S01]  /*0b00*/  LDCU UR6, c[0x0][0x394] ;  /* 0x00007280ff0677ac */ /* 0x000e620008000800 */
[----:B------:R-:W2:Y:S01]  /*0b10*/  LDCU UR7, c[0x0][0x398] ;  /* 0x00007300ff0777ac */ /* 0x000ea20008000800 */
[----:B0-----:R-:W-:Y:S02]  /*0b20*/  IMAD R14, R26, UR4, R7 ;  /* 0x000000041a0e7c24 */ /* 0x001fe4000f8e0207 */
[----:B-1----:R-:W-:-:S03]  /*0b30*/  IMAD.U32 R13, RZ, RZ, UR6 ;  /* 0x00000006ff0d7e24 */ /* 0x002fc6000f8e00ff */
[----:B------:R-:W-:Y:S01]  /*0b40*/  LOP3.LUT R15, R20, R14, RZ, 0xfc, !PT ;  /* 0x0000000e140f7212 */ /* 0x000fe200078efcff */
[----:B------:R-:W0:Y:S01]  /*0b50*/  LDCU UR6, c[0x0][0x390] ;  /* 0x00007200ff0677ac */ /* 0x000e220008000800 */
[----:B--2---:R-:W-:Y:S02]  /*0b60*/  IMAD.U32 R21, RZ, RZ, UR7 ;  /* 0x00000007ff157e24 */ /* 0x004fe4000f8e00ff */
[----:B------:R-:W-:-:S04]  /*0b70*/  ISETP.GT.AND P1, PT, R15, -0x1, !P3 ;  /* 0xffffffff0f00780c */ /* 0x000fc80005f24270 */
[----:B------:R-:W-:-:S04]  /*0b80*/  ISETP.LT.AND P1, PT, R22, R13, P1 ;  /* 0x0000000d1600720c */ /* 0x000fc80000f21270 */
[----:B------:R-:W-:-:S13]  /*0b90*/  ISETP.LT.AND P1, PT, R14, R21, P1 ;  /* 0x000000150e00720c */ /* 0x000fda0000f21270 */
[----:B------:R-:W-:-:S05]  /*0ba0*/  @P1 IMAD R14, R26, UR4, R25 ;  /* 0x000000041a0e1c24 */ /* 0x000fca000f8e0219 */
[----:B------:R-:W-:-:S04]  /*0bb0*/  @P1 IADD3 R15, P2, PT, R8, R14, RZ ;  /* 0x0000000e080f1210 */ /* 0x000fc80007f5e0ff */
[----:B------:R-:W-:Y:S02]  /*0bc0*/  @P1 LEA.HI.X.SX32 R14, R14, R9, 0x1, P2 ;  /* 0x000000090e0e1211 */ /* 0x000fe400010f0eff */
[----:B------:R-:W-:-:S04]  /*0bd0*/  @P1 LEA R16, P2, R15, R2, 0x3 ;  /* 0x000000020f101211 */ /* 0x000fc800078418ff */
[----:B------:R-:W-:Y:S02]  /*0be0*/  @P1 LEA.HI.X R17, R15, R3, R14, 0x3, P2 ;  /* 0x000000030f111211 */ /* 0x000fe400010f1c0e */
[----:B------:R-:W-:-:S06]  /*0bf0*/  CS2R R14, SRZ ;  /* 0x00000000000e7805 */ /* 0x000fcc000001ff00 */
[----:B------:R1:W2:Y:S01]  /*0c00*/  @P1 LDG.E.64 R14, desc[UR8][R16.64] ;  /* 0x00000008100e1981 */ /* 0x0002a2000c1e1b00 */
[----:B------:R-:W-:Y:S01]  /*0c10*/  VIADD R27, R26, 0x1 ;  /* 0x000000011a1b7836 */ /* 0x000fe20000000000 */
[----:B0-----:R-:W-:-:S03]  /*0c20*/  ISETP.GE.AND P1, PT, R12, UR6, PT ;  /* 0x000000060c007c0c */ /* 0x001fc6000bf26270 */
[----:B------:R-:W-:-:S05]  /*0c30*/  IMAD R18, R27, UR4, R7 ;  /* 0x000000041b127c24 */ /* 0x000fca000f8e0207 */
[----:B------:R-:W-:Y:S01]  /*0c40*/  LOP3.LUT R19, R20, R18, RZ, 0xfc, !PT ;  /* 0x0000001214137212 */ /* 0x000fe200078efcff */
[----:B-1----:R-:W-:Y:S02]  /*0c50*/  IMAD.MOV.U32 R16, RZ, RZ, R28 ;  /* 0x000000ffff107224 */ /* 0x002fe400078e001c */
[----:B------:R-:W-:Y:S01]  /*0c60*/  IMAD.MOV.U32 R17, RZ, RZ, R23 ;  /* 0x000000ffff117224 */ /* 0x000fe200078e0017 */
[----:B------:R-:W-:-:S04]  /*0c70*/  ISETP.GT.AND P2, PT, R19, -0x1, !P1 ;  /* 0xffffffff1300780c */ /* 0x000fc80004f44270 */
[----:B------:R-:W-:-:S04]  /*0c80*/  ISETP.LT.AND P2, PT, R22, R13, P2 ;  /* 0x0000000d1600720c */ /* 0x000fc80001741270 */
[----:B------:R-:W-:-:S13]  /*0c90*/  ISETP.LT.AND P2, PT, R18, R21, P2 ;  /* 0x000000151200720c */ /* 0x000fda0001741270 */
[----:B------:R-:W-:-:S05]  /*0ca0*/  @P2 IMAD R18, R27, UR4, R25 ;  /* 0x000000041b122c24 */ /* 0x000fca000f8e0219 */
[----:B------:R-:W-:-:S04]  /*0cb0*/  @P2 IADD3 R19, P4, PT, R8, R18, RZ ;  /* 0x0000001208132210 */ /* 0x000fc80007f9e0ff */
[----:B------:R-:W-:Y:S02]  /*0cc0*/  @P2 LEA.HI.X.SX32 R27, R18, R9, 0x1, P4 ;  /* 0x00000009121b2211 */ /* 0x000fe400020f0eff */
[----:B------:R-:W-:-:S04]  /*0cd0*/  @P2 LEA R18, P4, R19, R2, 0x3 ;  /* 0x0000000213122211 */ /* 0x000fc800078818ff */
[----:B------:R-:W-:Y:S01]  /*0ce0*/  @P2 LEA.HI.X R19, R19, R3, R27, 0x3, P4 ;  /* 0x0000000313132211 */ /* 0x000fe200020f1c1b */
[----:B--2---:R0:W-:Y:S02]  /*0cf0*/  STG.E.64 desc[UR8][R16.64], R14 ;  /* 0x0000000e10007986 */ /* 0x0041e4000c101b08 */
[----:B0-----:R-:W-:-:S06]  /*0d00*/  CS2R R14, SRZ ;  /* 0x00000000000e7805 */ /* 0x001fcc000001ff00 */
[----:B------:R0:W2:Y:S01]  /*0d10*/  @P2 LDG.E.64 R14, desc[UR8][R18.64] ;  /* 0x00000008120e2981 */ /* 0x0000a2000c1e1b00 */
[----:B------:R-:W-:-:S04]  /*0d20*/  IADD3 R28, P2, PT, R28, UR10, RZ ;  /* 0x0000000a1c1c7c10 */ /* 0x000fc8000ff5e0ff */
[----:B------:R-:W-:Y:S01]  /*0d30*/  IADD3.X R29, PT, PT, R23, UR5, RZ, P2, !PT ;  /* 0x00000005171d7c10 */ /* 0x000fe200097fe4ff */
[----:B------:R-:W-:-:S04]  /*0d40*/  VIADD R23, R26, 0x2 ;  /* 0x000000021a177836 */ /* 0x000fc80000000000 */
[----:B------:R-:W-:-:S05]  /*0d50*/  IMAD R16, R23, UR4, R7 ;  /* 0x0000000417107c24 */ /* 0x000fca000f8e0207 */
[----:B------:R-:W-:-:S04]  /*0d60*/  LOP3.LUT R17, R20, R16, RZ, 0xfc, !PT ;  /* 0x0000001014117212 */ /* 0x000fc800078efcff */
[----:B------:R-:W-:-:S04]  /*0d70*/  ISETP.GT.AND P2, PT, R17, -0x1, !P1 ;  /* 0xffffffff1100780c */ /* 0x000fc80004f44270 */
[----:B------:R-:W-:-:S04]  /*0d80*/  ISETP.LT.AND P2, PT, R22, R13, P2 ;  /* 0x0000000d1600720c */ /* 0x000fc80001741270 */
[----:B------:R-:W-:-:S13]  /*0d90*/  ISETP.LT.AND P2, PT, R16, R21, P2 ;  /* 0x000000151000720c */ /* 0x000fda0001741270 */
[----:B------:R-:W-:-:S05]  /*0da0*/  @P2 IMAD R16, R23, UR4, R25 ;  /* 0x0000000417102c24 */ /* 0x000fca000f8e0219 */
[----:B------:R-:W-:-:S04]  /*0db0*/  @P2 IADD3 R17, P4, PT, R8, R16, RZ ;  /* 0x0000001008112210 */ /* 0x000fc80007f9e0ff */
[----:B0-----:R-:W-:Y:S02]  /*0dc0*/  @P2 LEA.HI.X.SX32 R18, R16, R9, 0x1, P4 ;  /* 0x0000000910122211 */ /* 0x001fe400020f0eff */
[----:B------:R-:W-:-:S04]  /*0dd0*/  @P2 LEA R16, P4, R17, R2, 0x3 ;  /* 0x0000000211102211 */ /* 0x000fc800078818ff */
[----:B------:R-:W-:Y:S01]  /*0de0*/  @P2 LEA.HI.X R17, R17, R3, R18, 0x3, P4 ;  /* 0x0000000311112211 */ /* 0x000fe200020f1c12 */
[----:B--2---:R0:W-:Y:S02]  /*0df0*/  STG.E.64 desc[UR8][R28.64], R14 ;  /* 0x0000000e1c007986 */ /* 0x0041e4000c101b08 */
[----:B0-----:R-:W-:-:S06]  /*0e00*/  CS2R R14, SRZ ;  /* 0x00000000000e7805 */ /* 0x001fcc000001ff00 */
[----:B------:R0:W2:Y:S01]  /*0e10*/  @P2 LDG.E.64 R14, desc[UR8][R16.64] ;  /* 0x00000008100e2981 */ /* 0x0000a2000c1e1b00 */
[----:B------:R-:W-:Y:S01]  /*0e20*/  IADD3 R18, P2, PT, R28, UR10, RZ ;  /* 0x0000000a1c127c10 */ /* 0x000fe2000ff5e0ff */
[----:B------:R-:W-:-:S03]  /*0e30*/  VIADD R28, R26, 0x3 ;  /* 0x000000031a1c7836 */ /* 0x000fc60000000000 */
[----:B------:R-:W-:Y:S01]  /*0e40*/  IADD3.X R19, PT, PT, R29, UR5, RZ, P2, !PT ;  /* 0x000000051d137c10 */ /* 0x000fe200097fe4ff */
[----:B------:R-:W-:-:S05]  /*0e50*/  IMAD R23, R28, UR4, R7 ;  /* 0x000000041c177c24 */ /* 0x000fca000f8e0207 */
[----:B------:R-:W-:-:S04]  /*0e60*/  LOP3.LUT R27, R20, R23, RZ, 0xfc, !PT ;  /* 0x00000017141b7212 */ /* 0x000fc800078efcff */
[----:B------:R-:W-:-:S04]  /*0e70*/  ISETP.GT.AND P1, PT, R27, -0x1, !P1 ;  /* 0xffffffff1b00780c */ /* 0x000fc80004f24270 */
[----:B------:R-:W-:-:S04]  /*0e80*/  ISETP.LT.AND P1, PT, R22, R13, P1 ;  /* 0x0000000d1600720c */ /* 0x000fc80000f21270 */
[----:B------:R-:W-:-:S13]  /*0e90*/  ISETP.LT.AND P1, PT, R23, R21, P1 ;  /* 0x000000151700720c */ /* 0x000fda0000f21270 */
[----:B------:R-:W-:-:S05]  /*0ea0*/  @P1 IMAD R23, R28, UR4, R25 ;  /* 0x000000041c171c24 */ /* 0x000fca000f8e0219 */
[----:B0-----:R-:W-:-:S04]  /*0eb0*/  @P1 IADD3 R17, P2, PT, R8, R23, RZ ;  /* 0x0000001708111210 */ /* 0x001fc80007f5e0ff */
[----:B------:R-:W-:Y:S02]  /*0ec0*/  @P1 LEA.HI.X.SX32 R28, R23, R9, 0x1, P2 ;  /* 0x00000009171c1211 */ /* 0x000fe400010f0eff */
[----:B------:R-:W-:-:S04]  /*0ed0*/  @P1 LEA R16, P2, R17, R2, 0x3 ;  /* 0x0000000211101211 */ /* 0x000fc800078418ff */
[----:B------:R-:W-:Y:S01]  /*0ee0*/  @P1 LEA.HI.X R17, R17, R3, R28, 0x3, P2 ;  /* 0x0000000311111211 */ /* 0x000fe200010f1c1c */
[----:B--2---:R0:W-:Y:S02]  /*0ef0*/  STG.E.64 desc[UR8][R18.64], R14 ;  /* 0x0000000e12007986 */ /* 0x0041e4000c101b08 */
[----:B0-----:R-:W-:-:S06]  /*0f00*/  CS2R R14, SRZ ;  /* 0x00000000000e7805 */ /* 0x001fcc000001ff00 */
[----:B------:R-:W2:Y:S01]  /*0f10*/  @P1 LDG.E.64 R14, desc[UR8][R16.64] ;  /* 0x00000008100e1981 */ /* 0x000ea2000c1e1b00 */
[----:B------:R-:W-:Y:S01]  /*0f20*/  IADD3 R18, P1, PT, R18, UR10, RZ ;  /* 0x0000000a12127c10 */ /* 0x000fe2000ff3e0ff */
[----:B------:R-:W-:-:S03]  /*0f30*/  VIADD R26, R26, 0x4 ;  /* 0x000000041a1a7836 */ /* 0x000fc60000000000 */
[----:B------:R-:W-:Y:S02]  /*0f40*/  IADD3.X R19, PT, PT, R19, UR5, RZ, P1, !PT ;  /* 0x0000000513137c10 */ /* 0x000fe40008ffe4ff */
[----:B------:R-:W-:Y:S02]  /*0f50*/  ISETP.GE.AND P1, PT, R26, R24, PT ;  /* 0x000000181a00720c */ /* 0x000fe40003f26270 */
[----:B------:R-:W-:-:S04]  /*0f60*/  IADD3 R28, P2, PT, R18, UR10, RZ ;  /* 0x0000000a121c7c10 */ /* 0x000fc8000ff5e0ff */
[----:B------:R-:W-:Y:S01]  /*0f70*/  IADD3.X R23, PT, PT, R19, UR5, RZ, P2, !PT ;  /* 0x0000000513177c10 */ /* 0x000fe200097fe4ff */
[----:B--2---:R0:W-:Y:S06]  /*0f80*/  STG.E.64 desc[UR8][R18.64], R14 ;  /* 0x0000000e12007986 */ /* 0x0041ec000c101b08 */
[----:B------:R-:W-:Y:S05]  /*0f90*/  @!P1 BRA `(.L_x_23) ;  /* 0xfffffff800d49947 */ /* 0x000fea000383ffff */
[----:B------:R-:W-:Y:S02]  /*0fa0*/  IMAD.MOV.U32 R24, RZ, RZ, R28 ;  /* 0x000000ffff187224 */ /* 0x000fe400078e001c */
[----:B------:R-:W-:-:S07]  /*0fb0*/  IMAD.MOV.U32 R27, RZ, RZ, R23 ;  /* 0x000000ffff1b7224 */ /* 0x000fce00078e0017 */
.L_x_22:
[----:B------:R-:W0:Y:S02]  /*0fc0*/  LDCU UR4, c[0x0][0x3a4] ;  /* 0x00007480ff0477ac */ /* 0x000e240008000800 */
[----:B0-----:R-:W-:-:S04]  /*0fd0*/  IADD3 R14, PT, PT, -R26, UR4, RZ ;  /* 0x000000041a0e7c10 */ /* 0x001fc8000fffe1ff */
[----:B------:R-:W-:-:S13]  /*0fe0*/  ISETP.GT.AND P1, PT, R14, 0x1, PT ;  /* 0x000000010e00780c */ /* 0x000fda0003f24270 */
[----:B------:R-:W-:Y:S05]  /*0ff0*/  @!P1 BRA `(.L_x_24) ;  /* 0x00000000009c9947 */ /* 0x000fea0003800000 */
[----:B------:R-:W0:Y:S01]  /*1000*/  LDCU UR6, c[0x0][0x3c8] ;  /* 0x00007900ff0677ac */ /* 0x000e220008000800 */
[----:B------:R-:W1:Y:S01]  /*1010*/  LDCU UR7, c[0x0][0x390] ;  /* 0x00007200ff0777ac */ /* 0x000e620008000800 */
[----:B0-----:R-:W-:Y:S01]  /*1020*/  IMAD R14, R26, UR6, R7 ;  /* 0x000000061a0e7c24 */ /* 0x001fe2000f8e0207 */
[----:B-1----:R-:W-:-:S04]  /*1030*/  ISETP.GE.AND P1, PT, R12, UR7, PT ;  /* 0x000000070c007c0c */ /* 0x002fc8000bf26270 */
[----:B------:R-:W-:-:S04]  /*1040*/  LOP3.LUT R15, R20, R14, RZ, 0xfc, !PT ;  /* 0x0000000e140f7212 */ /* 0x000fc800078efcff */
        /* <DEDUP_REMOVED lines=10> */
[----:B------:R-:W-:Y:S02]  /*10f0*/  VIADD R26, R26, 0x1 ;  /* 0x000000011a1a7836 */ /* 0x000fe40000000000 */
[----:B------:R-:W-:Y:S02]  /*1100*/  IMAD.MOV.U32 R29, RZ, RZ, R23 ;  /* 0x000000ffff1d7224 */ /* 0x000fe400078e0017 */
        /* <DEDUP_REMOVED lines=9> */
[----:B------:R-:W-:Y:S02]  /*11a0*/  @P0 LEA.HI.X R19, R19, R3, R16, 0x3, P1 ;  /* 0x0000000313130211 */ /* 0x000fe400008f1c10 */
[----:B------:R-:W-:Y:S01]  /*11b0*/  CS2R R16, SRZ ;  /* 0x0000000000107805 */ /* 0x000fe2000001ff00 */
[----:B--2---:R0:W-:Y:S05]  /*11c0*/  STG.E.64 desc[UR8][R28.64], R14 ;  /* 0x0000000e1c007986 */ /* 0x0041ea000c101b08 */
[----:B------:R-:W2:Y:S01]  /*11d0*/  @P0 LDG.E.64 R16, desc[UR8][R18.64] ;  /* 0x0000000812100981 */ /* 0x000ea2000c1e1b00 */
[----:B------:R-:W-:Y:S01]  /*11e0*/  VIADD R26, R26, 0x1 ;  /* 0x000000011a1a7836 */ /* 0x000fe20000000000 */
[----:B0-----:R-:W-:-:S04]  /*11f0*/  IADD3 R14, P0, PT, R28, UR10, RZ ;  /* 0x0000000a1c0e7c10 */ /* 0x001fc8000ff1e0ff */
[----:B------:R-:W-:Y:S02]  /*1200*/  IADD3.X R15, PT, PT, R23, UR5, RZ, P0, !PT ;  /* 0x00000005170f7c10 */ /* 0x000fe400087fe4ff */
[----:B------:R-:W-:Y:S02]  /*1210*/  IADD3 R28, P1, PT, R14, UR10, RZ ;  /* 0x0000000a0e1c7c10 */ /* 0x000fe4000ff3e0ff */
[----:B------:R-:W-:Y:S02]  /*1220*/  PLOP3.LUT P0, PT, PT, PT, PT, 0x8, 0x80 ;  /* 0x000000000080781c */ /* 0x000fe40003f0e170 */
[----:B------:R-:W-:Y:S01]  /*1230*/  IADD3.X R23, PT, PT, R15, UR5, RZ, P1, !PT ;  /* 0x000000050f177c10 */ /* 0x000fe20008ffe4ff */
[----:B------:R-:W-:-:S04]  /*1240*/  IMAD.MOV.U32 R24, RZ, RZ, R28 ;  /* 0x000000ffff187224 */ /* 0x000fc800078e001c */
[----:B------:R-:W-:Y:S01]  /*1250*/  IMAD.MOV.U32 R27, RZ, RZ, R23 ;  /* 0x000000ffff1b7224 */ /* 0x000fe200078e0017 */
[----:B--2---:R0:W-:Y:S06]  /*1260*/  STG.E.64 desc[UR8][R14.64], R16 ;  /* 0x000000100e007986 */ /* 0x0041ec000c101b08 */
.L_x_24:
[----:B------:R-:W-:-:S13]  /*1270*/  ISETP.LT.OR P0, PT, R26, UR4, P0 ;  /* 0x000000041a007c0c */ /* 0x000fda0008701670 */
[----:B------:R-:W-:Y:S05]  /*1280*/  @!P0 BRA `(.L_x_21) ;  /* 0x0000000000588947 */ /* 0x000fea0003800000 */
[----:B0-----:R-:W0:Y:S01]  /*1290*/  LDC R16, c[0x0][0x3c8] ;  /* 0x0000f200ff107b82 */ /* 0x001e220000000800 */
[----:B------:R-:W1:Y:S01]  /*12a0*/  LDCU UR4, c[0x0][0x390] ;  /* 0x00007200ff0477ac */ /* 0x000e620008000800 */
[----:B------:R-:W-:Y:S01]  /*12b0*/  BSSY.RECONVERGENT B0, `(.L_x_25) ;  /* 0x0000010000007945 */ /* 0x000fe20003800200 */
[----:B-1----:R-:W-:Y:S01]  /*12c0*/  ISETP.GE.AND P0, PT, R12, UR4, PT ;  /* 0x000000040c007c0c */ /* 0x002fe2000bf06270 */
[----:B0-----:R-:W-:-:S05]  /*12d0*/  IMAD R14, R26, R16, R7 ;  /* 0x000000101a0e7224 */ /* 0x001fca00078e0207 */
[----:B------:R-:W-:-:S04]  /*12e0*/  LOP3.LUT R20, R20, R14, RZ, 0xfc, !PT ;  /* 0x0000000e14147212 */ /* 0x000fc800078efcff */
[----:B------:R-:W-:-:S04]  /*12f0*/  ISETP.GT.AND P0, PT, R20, -0x1, !P0 ;  /* 0xffffffff1400780c */ /* 0x000fc80004704270 */
[----:B------:R-:W-:Y:S01]  /*1300*/  ISETP.LT.AND P0, PT, R22, R13, P0 ;  /* 0x0000000d1600720c */ /* 0x000fe20000701270 */
[----:B------:R-:W-:-:S03]  /*1310*/  IMAD.MOV.U32 R22, RZ, RZ, R28 ;  /* 0x000000ffff167224 */ /* 0x000fc600078e001c */
[----:B------:R-:W-:Y:S02]  /*1320*/  ISETP.LT.AND P0, PT, R14, R21, P0 ;  /* 0x000000150e00720c */ /* 0x000fe40000701270 */
[----:B------:R-:W-:-:S11]  /*1330*/  CS2R R14, SRZ ;  /* 0x00000000000e7805 */ /* 0x000fd6000001ff00 */
[----:B------:R-:W-:Y:S05]  /*1340*/  @!P0 BRA `(.L_x_26) ;  /* 0x0000000000188947 */ /* 0x000fea0003800000 */
[----:B------:R-:W-:-:S05]  /*1350*/  IMAD R25, R26, R16, R25 ;  /* 0x000000101a197224 */ /* 0x000fca00078e0219 */
[----:B------:R-:W-:-:S04]  /*1360*/  IADD3 R13, P0, PT, R8, R25, RZ ;  /* 0x00000019080d7210 */ /* 0x000fc80007f1e0ff */
[----:B------:R-:W-:Y:S02]  /*1370*/  LEA.HI.X.SX32 R16, R25, R9, 0x1, P0 ;  /* 0x0000000919107211 */ /* 0x000fe400000f0eff */
[----:B------:R-:W-:-:S04]  /*1380*/  LEA R14, P0, R13, R2, 0x3 ;  /* 0x000000020d0e7211 */ /* 0x000fc800078018ff */
[----:B------:R-:W-:-:S06]  /*1390*/  LEA.HI.X R15, R13, R3, R16, 0x3, P0 ;  /* 0x000000030d0f7211 */ /* 0x000fcc00000f1c10 */
[----:B------:R-:W5:Y:S03]  /*13a0*/  LDG.E.64 R14, desc[UR8][R14.64] ;  /* 0x000000080e0e7981 */ /* 0x000f66000c1e1b00 */
.L_x_26:
[----:B------:R-:W-:Y:S05]  /*13b0*/  BSYNC.RECONVERGENT B0 ;  /* 0x0000000000007941 */ /* 0x000fea0003800200 */
.L_x_25:
[----:B-----5:R1:W-:Y:S01]  /*13c0*/  STG.E.64 desc[UR8][R22.64], R14 ;  /* 0x0000000e16007986 */ /* 0x0203e2000c101b08 */
[----:B------:R-:W-:-:S04]  /*13d0*/  IADD3 R24, P0, PT, R28, UR10, RZ ;  /* 0x0000000a1c187c10 */ /* 0x000fc8000ff1e0ff */
[----:B------:R-:W-:-:S09]  /*13e0*/  IADD3.X R27, PT, PT, R23, UR5, RZ, P0, !PT ;  /* 0x00000005171b7c10 */ /* 0x000fd200087fe4ff */
.L_x_21:
[----:B------:R-:W2:Y:S01]  /*13f0*/  LDCU UR4, c[0x0][0x3a0] ;  /* 0x00007400ff0477ac */ /* 0x000ea20008000800 */
[----:B------:R-:W-:-:S05]  /*1400*/  VIADD R10, R10, 0x1 ;  /* 0x000000010a0a7836 */ /* 0x000fca0000000000 */
[----:B--2---:R-:W-:-:S13]  /*1410*/  ISETP.GE.AND P0, PT, R10, UR4, PT ;  /* 0x000000040a007c0c */ /* 0x004fda000bf06270 */
[----:B------:R-:W-:Y:S05]  /*1420*/  @!P0 BRA `(.L_x_27) ;  /* 0xfffffff400508947 */ /* 0x000fea000383ffff */
.L_x_20:
[----:B------:R-:W2:Y:S01]  /*1430*/  LDCU UR4, c[0x0][0x39c] ;  /* 0x00007380ff0477ac */ /* 0x000ea20008000800 */
[----:B------:R-:W-:Y:S02]  /*1440*/  VIADD R11, R11, 0x1 ;  /* 0x000000010b0b7836 */ /* 0x000fe40000000000 */
[----:B------:R-:W-:Y:S02]  /*1450*/  IMAD.MOV.U32 R12, RZ, RZ, R24 ;  /* 0x000000ffff0c7224 */ /* 0x000fe400078e0018 */
[----:B------:R-:W-:Y:S01]  /*1460*/  IMAD.MOV.U32 R13, RZ, RZ, R27 ;  /* 0x000000ffff0d7224 */ /* 0x000fe200078e001b */
[----:B--2---:R-:W-:-:S13]  /*1470*/  ISETP.GE.AND P0, PT, R11, UR4, PT ;  /* 0x000000040b007c0c */ /* 0x004fda000bf06270 */
[----:B------:R-:W-:Y:S05]  /*1480*/  @!P0 BRA `(.L_x_28) ;  /* 0xfffffff400188947 */ /* 0x000fea000383ffff */
[----:B------:R-:W-:Y:S02]  /*1490*/  IMAD.MOV.U32 R10, RZ, RZ, R12 ;  /* 0x000000ffff0a7224 */ /* 0x000fe400078e000c */
[----:B------:R-:W-:-:S07]  /*14a0*/  IMAD.MOV.U32 R11, RZ, RZ, R13 ;  /* 0x000000ffff0b7224 */ /* 0x000fce00078e000d */
.L_x_19:
[----:B------:R-:W2:Y:S01]  /*14b0*/  LDCU UR4, c[0x0][0x370] ;  /* 0x00006e00ff0477ac */ /* 0x000ea20008000800 */
[C---:B------:R-:W-:Y:S01]  /*14c0*/  LEA R2, P1, R8.reuse, R2, 0x3 ;  /* 0x0000000208027211 */ /* 0x040fe200078218ff */
[----:B------:R-:W3:Y:S03]  /*14d0*/  LDCU UR6, c[0x0][0x380] ;  /* 0x00007000ff0677ac */ /* 0x000ee60008000800 */
[----:B------:R-:W-:Y:S01]  /*14e0*/  LEA.HI.X R3, R8, R3, R9, 0x3, P1 ;  /* 0x0000000308037211 */ /* 0x000fe200008f1c09 */
[----:B--2---:R-:W-:-:S05]  /*14f0*/  IMAD R13, R0, UR4, R5 ;  /* 0x00000004000d7c24 */ /* 0x004fca000f8e0205 */
[----:B---3--:R-:W-:-:S13]  /*1500*/  ISETP.GE.AND P0, PT, R13, UR6, PT ;  /* 0x000000060d007c0c */ /* 0x008fda000bf06270 */
[----:B------:R-:W-:Y:S05]  /*1510*/  @!P0 BRA `(.L_x_29) ;  /* 0xffffffec00108947 */ /* 0x000fea000383ffff */
[----:B------:R-:W-:Y:S05]  /*1520*/  EXIT ;  /* 0x000000000000794d */ /* 0x000fea0003800000 */
.L_x_30:
        /* <DEDUP_REMOVED lines=13> */
.L_x_94:


//--------------------- .text._Z13vol2im_kernelIffEviPKT_iiiiiiiiiiiiiiiiiiiPS0_ --------------------------
	.section	.text._Z13vol2im_kernelIffEviPKT_iiiiiiiiiiiiiiiiiiiPS0_,"ax",@progbits
	.align	128
        .global         _Z13vol2im_kernelIffEviPKT_iiiiiiiiiiiiiiiiiiiPS0_
        .type           _Z13vol2im_kernelIffEviPKT_iiiiiiiiiiiiiiiiiiiPS0_,@function
        .size           _Z13vol2im_kernelIffEviPKT_iiiiiiiiiiiiiiiiiiiPS0_,(.L_x_95 - _Z13vol2im_kernelIffEviPKT_iiiiiiiiiiiiiiiiiiiPS0_)
        .other          _Z13vol2im_kernelIffEviPKT_iiiiiiiiiiiiiiiiiiiPS0_,@"STO_CUDA_ENTRY STV_DEFAULT"
_Z13vol2im_kernelIffEviPKT_iiiiiiiiiiiiiiiiiiiPS0_:
.text._Z13vol2im_kernelIffEviPKT_iiiiiiiiiiiiiiiiiiiPS0_:
        /* <DEDUP_REMOVED lines=9> */
.L_x_48:
[----:B------:R-:W1:Y:S01]  /*0090*/  LDC R14, c[0x0][0x398] ;  /* 0x0000e600ff0e7b82 */ /* 0x000e620000000800 */
[----:B------:R-:W-:Y:S01]  /*00a0*/  IABS R10, R3 ;  /* 0x00000003000a7213 */ /* 0x000fe20000000000 */
[----:B------:R-:W2:Y:S01]  /*00b0*/  LDCU UR6, c[0x0][0x3b4] ;  /* 0x00007680ff0677ac */ /* 0x000ea20008000800 */
[----:B------:R-:W-:Y:S01]  /*00c0*/  BSSY.RECONVERGENT B0, `(.L_x_31) ;  /* 0x0000092000007945 */ /* 0x000fe20003800200 */
[----:B------:R-:W3:Y:S04]  /*00d0*/  LDCU UR7, c[0x0][0x3b0] ;  /* 0x00007600ff0777ac */ /* 0x000ee80008000800 */
[----:B------:R-:W4:Y:S01]  /*00e0*/  LDC R11, c[0x0][0x394] ;  /* 0x0000e500ff0b7b82 */ /* 0x000f220000000800 */
[----:B------:R-:W5:Y:S07]  /*00f0*/  LDCU UR8, c[0x0][0x3ac] ;  /* 0x00007580ff0877ac */ /* 0x000f6e0008000800 */
[----:B------:R-:W0:Y:S01]  /*0100*/  LDC R23, c[0x0][0x3a8] ;  /* 0x0000ea00ff177b82 */ /* 0x000e220000000800 */
[----:B-1----:R-:W-:-:S07]  /*0110*/  IABS R9, R14 ;  /* 0x0000000e00097213 */ /* 0x002fce0000000000 */
[----:B------:R-:W1:Y:S01]  /*0120*/  LDC R22, c[0x0][0x3c4] ;  /* 0x0000f100ff167b82 */ /* 0x000e620000000800 */
[----:B------:R-:W2:Y:S01]  /*0130*/  I2F.RP R2, R9 ;  /* 0x0000000900027306 */ /* 0x000ea20000209400 */
[----:B----4-:R-:W-:-:S06]  /*0140*/  IABS R12, R11 ;  /* 0x0000000b000c7213 */ /* 0x010fcc0000000000 */
[----:B------:R-:W4:Y:S08]  /*0150*/  LDC R21, c[0x0][0x3c8] ;  /* 0x0000f200ff157b82 */ /* 0x000f300000000800 */
[----:B------:R-:W0:Y:S01]  /*0160*/  LDC R20, c[0x0][0x3b8] ;  /* 0x0000ee00ff147b82 */ /* 0x000e220000000800 */
[----:B--2---:R-:W2:Y:S02]  /*0170*/  MUFU.RCP R2, R2 ;  /* 0x0000000200027308 */ /* 0x004ea40000001000 */
[----:B--2---:R-:W-:-:S05]  /*0180*/  VIADD R4, R2, 0xffffffe ;  /* 0x0ffffffe02047836 */ /* 0x004fca0000000000 */
[----:B------:R-:W2:Y:S01]  /*0190*/  LDC R2, c[0x0][0x390] ;  /* 0x0000e400ff027b82 */ /* 0x000ea20000000800 */
[----:B------:R3:W5:Y:S02]  /*01a0*/  F2I.FTZ.U32.TRUNC.NTZ R5, R4 ;  /* 0x0000000400057305 */ /* 0x000764000021f000 */
[----:B---3--:R-:W-:Y:S02]  /*01b0*/  IMAD.MOV.U32 R4, RZ, RZ, RZ ;  /* 0x000000ffff047224 */ /* 0x008fe400078e00ff */
[----:B-----5:R-:W-:-:S04]  /*01c0*/  IMAD.MOV R6, RZ, RZ, -R5 ;  /* 0x000000ffff067224 */ /* 0x020fc800078e0a05 */
[----:B------:R-:W-:Y:S01]  /*01d0*/  IMAD R7, R6, R9, RZ ;  /* 0x0000000906077224 */ /* 0x000fe200078e02ff */
[----:B------:R-:W-:Y:S02]  /*01e0*/  LOP3.LUT R6, R3, R14, RZ, 0x3c, !PT ;  /* 0x0000000e03067212 */ /* 0x000fe400078e3cff */
[----:B--2---:R-:W-:Y:S01]  /*01f0*/  IABS R8, R2 ;  /* 0x0000000200087213 */ /* 0x004fe20000000000 */
[----:B------:R-:W-:Y:S01]  /*0200*/  IMAD.HI.U32 R5, R5, R7, R4 ;  /* 0x0000000705057227 */ /* 0x000fe200078e0004 */
[----:B------:R-:W-:Y:S01]  /*0210*/  ISETP.GE.AND P2, PT, R6, RZ, PT ;  /* 0x000000ff0600720c */ /* 0x000fe20003f46270 */
[----:B------:R-:W2:Y:S04]  /*0220*/  I2F.RP R7, R12 ;  /* 0x0000000c00077306 */ /* 0x000ea80000209400 */
[----:B------:R-:W-:-:S04]  /*0230*/  IMAD.HI.U32 R4, R5, R10, RZ ;  /* 0x0000000a05047227 */ /* 0x000fc800078e00ff */
[----:B------:R-:W3:Y:S01]  /*0240*/  I2F.RP R15, R8 ;  /* 0x00000008000f7306 */ /* 0x000ee20000209400 */
[----:B------:R-:W-:-:S05]  /*0250*/  IADD3 R16, PT, PT, -R4, RZ, RZ ;  /* 0x000000ff04107210 */ /* 0x000fca0007ffe1ff */
[C---:B------:R-:W-:Y:S02]  /*0260*/  IMAD R16, R9.reuse, R16, R10 ;  /* 0x0000001009107224 */ /* 0x040fe400078e020a */
[----:B--2---:R-:W2:Y:S03]  /*0270*/  MUFU.RCP R7, R7 ;  /* 0x0000000700077308 */ /* 0x004ea60000001000 */
[----:B------:R-:W-:-:S05]  /*0280*/  ISETP.GT.U32.AND P1, PT, R9, R16, PT ;  /* 0x000000100900720c */ /* 0x000fca0003f24070 */
[----:B---3--:R-:W-:Y:S08]  /*0290*/  MUFU.RCP R15, R15 ;  /* 0x0000000f000f7308 */ /* 0x008ff00000001000 */
[----:B------:R-:W-:Y:S02]  /*02a0*/  @!P1 IMAD.IADD R16, R16, 0x1, -R9 ;  /* 0x0000000110109824 */ /* 0x000fe400078e0a09 */
[----:B--2---:R-:W-:Y:S01]  /*02b0*/  VIADD R5, R7, 0xffffffe ;  /* 0x0ffffffe07057836 */ /* 0x004fe20000000000 */
[----:B------:R-:W-:Y:S01]  /*02c0*/  LOP3.LUT R7, RZ, R14, RZ, 0x33, !PT ;  /* 0x0000000eff077212 */ /* 0x000fe200078e33ff */
[----:B------:R-:W-:Y:S01]  /*02d0*/  @!P1 VIADD R4, R4, 0x1 ;  /* 0x0000000104049836 */ /* 0x000fe20000000000 */
[----:B------:R-:W-:-:S03]  /*02e0*/  ISETP.GE.U32.AND P0, PT, R16, R9, PT ;  /* 0x000000091000720c */ /* 0x000fc60003f06070 */
[----:B------:R-:W2:Y:S10]  /*02f0*/  F2I.FTZ.U32.TRUNC.NTZ R5, R5 ;  /* 0x0000000500057305 */ /* 0x000eb4000021f000 */
[----:B------:R-:W-:-:S02]  /*0300*/  @P0 IADD3 R4, PT, PT, R4, 0x1, RZ ;  /* 0x0000000104040810 */ /* 0x000fc40007ffe0ff */
[----:B------:R-:W-:-:S03]  /*0310*/  ISETP.NE.AND P0, PT, R14, RZ, PT ;  /* 0x000000ff0e00720c */ /* 0x000fc60003f05270 */
[----:B------:R-:W-:Y:S02]  /*0320*/  @!P2 IMAD.MOV R4, RZ, RZ, -R4 ;  /* 0x000000ffff04a224 */ /* 0x000fe400078e0a04 */
[----:B--2---:R-:W-:-:S03]  /*0330*/  IMAD.MOV R13, RZ, RZ, -R5 ;  /* 0x000000ffff0d7224 */ /* 0x004fc600078e0a05 */
[----:B------:R-:W-:Y:S01]  /*0340*/  SEL R18, R7, R4, !P0 ;  /* 0x0000000407127207 */ /* 0x000fe20004000000 */
[----:B------:R-:W-:Y:S02]  /*0350*/  IMAD R13, R13, R12, RZ ;  /* 0x0000000c0d0d7224 */ /* 0x000fe400078e02ff */
[----:B------:R-:W-:Y:S01]  /*0360*/  IMAD.MOV.U32 R4, RZ, RZ, RZ ;  /* 0x000000ffff047224 */ /* 0x000fe200078e00ff */
[----:B------:R-:W-:-:S03]  /*0370*/  IABS R6, R18 ;  /* 0x0000001200067213 */ /* 0x000fc60000000000 */
[----:B------:R-:W-:Y:S01]  /*0380*/  IMAD.HI.U32 R4, R5, R13, R4 ;  /* 0x0000000d05047227 */ /* 0x000fe200078e0004 */
[----:B------:R-:W-:Y:S02]  /*0390*/  MOV R13, R6 ;  /* 0x00000006000d7202 */ /* 0x000fe40000000f00 */
[----:B------:R-:W-:-:S03]  /*03a0*/  LOP3.LUT R6, R18, R11, RZ, 0x3c, !PT ;  /* 0x0000000b12067212 */ /* 0x000fc600078e3cff */
[----:B------:R-:W-:Y:S01]  /*03b0*/  IMAD.HI.U32 R4, R4, R13, RZ ;  /* 0x0000000d04047227 */ /* 0x000fe200078e00ff */
[----:B------:R-:W-:Y:S02]  /*03c0*/  ISETP.GE.AND P3, PT, R6, RZ, PT ;  /* 0x000000ff0600720c */ /* 0x000fe40003f66270 */
[----:B------:R-:W-:Y:S01]  /*03d0*/  LOP3.LUT R6, RZ, R11, RZ, 0x33, !PT ;  /* 0x0000000bff067212 */ /* 0x000fe200078e33ff */
[----:B------:R-:W-:-:S04]  /*03e0*/  IMAD.MOV R5, RZ, RZ, -R4 ;  /* 0x000000ffff057224 */ /* 0x000fc800078e0a04 */
[----:B------:R-:W-:Y:S02]  /*03f0*/  IMAD R13, R12, R5, R13 ;  /* 0x000000050c0d7224 */ /* 0x000fe400078e020d */
[----:B------:R-:W-:-:S03]  /*0400*/  VIADD R5, R15, 0xffffffe ;  /* 0x0ffffffe0f057836 */ /* 0x000fc60000000000 */
[----:B------:R-:W-:-:S03]  /*0410*/  ISETP.GT.U32.AND P2, PT, R12, R13, PT ;  /* 0x0000000d0c00720c */ /* 0x000fc60003f44070 */
[----:B------:R-:W2:Y:S10]  /*0420*/  F2I.FTZ.U32.TRUNC.NTZ R5, R5 ;  /* 0x0000000500057305 */ /* 0x000eb4000021f000 */
[----:B------:R-:W-:Y:S01]  /*0430*/  @!P2 IMAD.IADD R13, R13, 0x1, -R12 ;  /* 0x000000010d0da824 */ /* 0x000fe200078e0a0c */
[----:B------:R-:W-:-:S02]  /*0440*/  @!P2 IADD3 R4, PT, PT, R4, 0x1, RZ ;  /* 0x000000010404a810 */ /* 0x000fc40007ffe0ff */
[----:B------:R-:W-:Y:S01]  /*0450*/  ISETP.GT.U32.AND P2, PT, R9, R16, PT ;  /* 0x000000100900720c */ /* 0x000fe20003f44070 */
[----:B------:R-:W-:Y:S01]  /*0460*/  IMAD.IADD R9, R16, 0x1, -R9 ;  /* 0x0000000110097824 */ /* 0x000fe200078e0a09 */
[----:B------:R-:W-:Y:S01]  /*0470*/  ISETP.GE.U32.AND P1, PT, R13, R12, PT ;  /* 0x0000000c0d00720c */ /* 0x000fe20003f26070 */
[----:B--2---:R-:W-:-:S04]  /*0480*/  IMAD.MOV R15, RZ, RZ, -R5 ;  /* 0x000000ffff0f7224 */ /* 0x004fc800078e0a05 */
[----:B------:R-:W-:-:S08]  /*0490*/  IMAD R15, R15, R8, RZ ;  /* 0x000000080f0f7224 */ /* 0x000fd000078e02ff */
[----:B------:R-:W-:Y:S01]  /*04a0*/  @P1 VIADD R4, R4, 0x1 ;  /* 0x0000000104041836 */ /* 0x000fe20000000000 */
[C---:B------:R-:W-:Y:S01]  /*04b0*/  ISETP.NE.AND P1, PT, R11.reuse, RZ, PT ;  /* 0x000000ff0b00720c */ /* 0x040fe20003f25270 */
[----:B------:R-:W-:Y:S02]  /*04c0*/  IMAD R11, R11, R2, RZ ;  /* 0x000000020b0b7224 */ /* 0x000fe400078e02ff */
[----:B------:R-:W-:Y:S01]  /*04d0*/  @!P3 IMAD.MOV R4, RZ, RZ, -R4 ;  /* 0x000000ffff04b224 */ /* 0x000fe200078e0a04 */
[-C--:B------:R-:W-:Y:S01]  /*04e0*/  ISETP.GT.U32.AND P3, PT, R12, R13.reuse, PT ;  /* 0x0000000d0c00720c */ /* 0x080fe20003f64070 */
[----:B------:R-:W-:Y:S01]  /*04f0*/  IMAD R14, R11, R14, RZ ;  /* 0x0000000e0b0e7224 */ /* 0x000fe200078e02ff */
[----:B------:R-:W-:Y:S02]  /*0500*/  IADD3 R12, PT, PT, R13, -R12, RZ ;  /* 0x8000000c0d0c7210 */ /* 0x000fe40007ffe0ff */
[----:B------:R-:W-:Y:S01]  /*0510*/  SEL R17, R6, R4, !P1 ;  /* 0x0000000406117207 */ /* 0x000fe20004800000 */
[----:B------:R-:W-:Y:S01]  /*0520*/  HFMA2 R4, -RZ, RZ, 0, 0 ;  /* 0x00000000ff047431 */ /* 0x000fe200000001ff */
[----:B------:R-:W-:-:S02]  /*0530*/  SEL R13, R12, R13, !P3 ;  /* 0x0000000d0c0d7207 */ /* 0x000fc40005800000 */
[----:B------:R-:W-:Y:S01]  /*0540*/  IABS R19, R17 ;  /* 0x0000001100137213 */ /* 0x000fe20000000000 */
[----:B------:R-:W2:Y:S01]  /*0550*/  LDC R12, c[0x0][0x3a0] ;  /* 0x0000e800ff0c7b82 */ /* 0x000ea20000000800 */
[----:B------:R-:W-:Y:S02]  /*0560*/  ISETP.GE.AND P6, PT, R17, RZ, PT ;  /* 0x000000ff1100720c */ /* 0x000fe40003fc6270 */
[----:B------:R-:W-:Y:S01]  /*0570*/  ISETP.NE.AND P3, PT, R2, RZ, PT ;  /* 0x000000ff0200720c */ /* 0x000fe20003f65270 */
[----:B------:R-:W-:-:S04]  /*0580*/  IMAD.HI.U32 R4, R5, R15, R4 ;  /* 0x0000000f05047227 */ /* 0x000fc800078e0004 */
[----:B------:R-:W3:Y:S01]  /*0590*/  LDC R17, c[0x0][0x3bc] ;  /* 0x0000ef00ff117b82 */ /* 0x000ee20000000800 */
[----:B------:R-:W-:-:S04]  /*05a0*/  IMAD.MOV.U32 R5, RZ, RZ, R19 ;  /* 0x000000ffff057224 */ /* 0x000fc800078e0013 */
[----:B------:R-:W-:-:S03]  /*05b0*/  IMAD.HI.U32 R4, R4, R5, RZ ;  /* 0x0000000504047227 */ /* 0x000fc600078e00ff */
[----:B------:R-:W5:Y:S01]  /*05c0*/  LDC R19, c[0x0][0x3a4] ;  /* 0x0000e900ff137b82 */ /* 0x000f620000000800 */
[----:B------:R-:W-:-:S04]  /*05d0*/  IMAD.MOV R4, RZ, RZ, -R4 ;  /* 0x000000ffff047224 */ /* 0x000fc800078e0a04 */
[----:B------:R-:W-:Y:S01]  /*05e0*/  IMAD R5, R8, R4, R5 ;  /* 0x0000000408057224 */ /* 0x000fe200078e0205 */
[----:B------:R-:W-:Y:S02]  /*05f0*/  SEL R4, R9, R16, !P2 ;  /* 0x0000001009047207 */ /* 0x000fe40005000000 */
[----:B------:R-:W1:Y:S01]  /*0600*/  LDC R15, c[0x0][0x3c0] ;  /* 0x0000f000ff0f7b82 */ /* 0x000e620000000800 */
[----:B------:R-:W-:Y:S02]  /*0610*/  ISETP.GE.AND P2, PT, R18, RZ, PT ;  /* 0x000000ff1200720c */ /* 0x000fe40003f46270 */
[----:B------:R-:W-:Y:S02]  /*0620*/  ISETP.GT.U32.AND P4, PT, R8, R5, PT ;  /* 0x000000050800720c */ /* 0x000fe40003f84070 */
[----:B------:R-:W-:-:S03]  /*0630*/  IABS R18, R14 ;  /* 0x0000000e00127213 */ /* 0x000fc60000000000 */
[----:B------:R-:W4:Y:S06]  /*0640*/  LDC R9, c[0x0][0x3cc] ;  /* 0x0000f300ff097b82 */ /* 0x000f2c0000000800 */
[----:B------:R-:W-:Y:S02]  /*0650*/  @!P2 IADD3 R13, PT, PT, -R13, RZ, RZ ;  /* 0x000000ff0d0da210 */ /* 0x000fe40007ffe1ff */
[----:B------:R-:W-:Y:S01]  /*0660*/  @!P4 IMAD.IADD R5, R5, 0x1, -R8 ;  /* 0x000000010505c824 */ /* 0x000fe200078e0a08 */
[----:B------:R-:W-:-:S04]  /*0670*/  ISETP.GE.AND P4, PT, R3, RZ, PT ;  /* 0x000000ff0300720c */ /* 0x000fc80003f86270 */
[----:B------:R-:W-:Y:S02]  /*0680*/  ISETP.GT.U32.AND P5, PT, R8, R5, PT ;  /* 0x000000050800720c */ /* 0x000fe40003fa4070 */
[----:B-1----:R-:W-:-:S04]  /*0690*/  IABS R16, R15 ;  /* 0x0000000f00107213 */ /* 0x002fc80000000000 */
[----:B------:R-:W-:Y:S03]  /*06a0*/  I2F.RP R11, R16 ;  /* 0x00000010000b7306 */ /* 0x000fe60000209400 */
[----:B------:R-:W-:-:S04]  /*06b0*/  @!P4 IMAD.MOV R4, RZ, RZ, -R4 ;  /* 0x000000ffff04c224 */ /* 0x000fc800078e0a04 */
[----:B------:R-:W-:Y:S01]  /*06c0*/  @!P5 IMAD.IADD R5, R5, 0x1, -R8 ;  /* 0x000000010505d824 */ /* 0x000fe200078e0a08 */
[----:B------:R-:W-:Y:S01]  /*06d0*/  SEL R7, R7, R4, !P0 ;  /* 0x0000000407077207 */ /* 0x000fe20004000000 */
[----:B------:R-:W1:Y:S01]  /*06e0*/  I2F.RP R8, R18 ;  /* 0x0000001200087306 */ /* 0x000e620000209400 */
[----:B------:R-:W-:Y:S01]  /*06f0*/  SEL R4, R6, R13, !P1 ;  /* 0x0000000d06047207 */ /* 0x000fe20004800000 */
[----:B------:R-:W-:Y:S01]  /*0700*/  @!P6 IMAD.MOV R5, RZ, RZ, -R5 ;  /* 0x000000ffff05e224 */ /* 0x000fe200078e0a05 */
[----:B------:R-:W-:Y:S01]  /*0710*/  @!P3 LOP3.LUT R5, RZ, R2, RZ, 0x33, !PT ;  /* 0x00000002ff05b212 */ /* 0x000fe200078e33ff */
[----:B0-----:R-:W-:Y:S02]  /*0720*/  VIADD R2, R23, 0xffffffff ;  /* 0xffffffff17027836 */ /* 0x001fe40000000000 */
[----:B-----5:R-:W-:Y:S01]  /*0730*/  VIADD R6, R19, 0xffffffff ;  /* 0xffffffff13067836 */ /* 0x020fe20000000000 */
[----:B--2---:R-:W-:Y:S01]  /*0740*/  IADD3 R19, PT, PT, R12, -0x1, RZ ;  /* 0xffffffff0c137810 */ /* 0x004fe20007ffe0ff */
[----:B----4-:R-:W-:Y:S01]  /*0750*/  IMAD R9, R2, R9, 0x1 ;  /* 0x0000000102097424 */ /* 0x010fe200078e0209 */
[----:B---3--:R-:W-:Y:S01]  /*0760*/  IABS R12, R17 ;  /* 0x00000011000c7213 */ /* 0x008fe20000000000 */
[----:B------:R-:W-:Y:S01]  /*0770*/  VIADD R2, R7, UR6 ;  /* 0x0000000607027c36 */ /* 0x000fe20008000000 */
[----:B------:R-:W-:Y:S01]  /*0780*/  IADD3 R5, PT, PT, R5, UR8, RZ ;  /* 0x0000000805057c10 */ /* 0x000fe2000fffe0ff */
[----:B------:R-:W-:-:S02]  /*0790*/  IMAD R22, R19, R22, 0x1 ;  /* 0x0000000113167424 */ /* 0x000fc400078e0216 */
[----:B------:R-:W-:Y:S01]  /*07a0*/  IMAD.MOV.U32 R19, RZ, RZ, R12 ;  /* 0x000000ffff137224 */ /* 0x000fe200078e000c */
[----:B------:R-:W-:Y:S01]  /*07b0*/  ISETP.GE.AND P1, PT, R2, R9, PT ;  /* 0x000000090200720c */ /* 0x000fe20003f26270 */
[----:B-1----:R0:W1:Y:S01]  /*07c0*/  MUFU.RCP R13, R8 ;  /* 0x00000008000d7308 */ /* 0x0020620000001000 */
[----:B------:R-:W-:Y:S01]  /*07d0*/  IMAD R21, R6, R21, 0x1 ;  /* 0x0000000106157424 */ /* 0x000fe200078e0215 */
[----:B------:R-:W-:Y:S01]  /*07e0*/  ISETP.GE.AND P0, PT, R5, R22, PT ;  /* 0x000000160500720c */ /* 0x000fe20003f06270 */
[----:B------:R-:W-:Y:S02]  /*07f0*/  VIADD R4, R4, UR7 ;  /* 0x0000000704047c36 */ /* 0x000fe40008000000 */
[----:B------:R-:W-:-:S03]  /*0800*/  IMAD.MOV.U32 R6, RZ, RZ, RZ ;  /* 0x000000ffff067224 */ /* 0x000fc600078e00ff */
[----:B------:R0:W2:Y:S01]  /*0810*/  I2F.RP R12, R19 ;  /* 0x00000013000c7306 */ /* 0x0000a20000209400 */
[----:B------:R-:W-:-:S03]  /*0820*/  ISETP.GE.AND P4, PT, R4, R21, PT ;  /* 0x000000150400720c */ /* 0x000fc60003f86270 */
[----:B------:R-:W-:Y:S10]  /*0830*/  @!P1 BRA `(.L_x_32) ;  /* 0x0000000000689947 */ /* 0x000ff40003800000 */
[----:B0-----:R-:W0:Y:S01]  /*0840*/  LDC R8, c[0x0][0x3c0] ;  /* 0x0000f000ff087b82 */ /* 0x001e220000000800 */
[----:B------:R-:W-:Y:S02]  /*0850*/  IADD3 R9, PT, PT, R2, -R9, RZ ;  /* 0x8000000902097210 */ /* 0x000fe40007ffe0ff */
[----:B0-----:R-:W-:-:S04]  /*0860*/  IABS R23, R8 ;  /* 0x0000000800177213 */ /* 0x001fc80000000000 */
[----:B------:R-:W0:Y:S08]  /*0870*/  I2F.RP R24, R23 ;  /* 0x0000001700187306 */ /* 0x000e300000209400 */
[----:B0-----:R-:W0:Y:S02]  /*0880*/  MUFU.RCP R24, R24 ;  /* 0x0000001800187308 */ /* 0x001e240000001000 */
[----:B0-----:R-:W-:-:S06]  /*0890*/  VIADD R6, R24, 0xffffffe ;  /* 0x0ffffffe18067836 */ /* 0x001fcc0000000000 */
[----:B------:R0:W3:Y:S02]  /*08a0*/  F2I.FTZ.U32.TRUNC.NTZ R7, R6 ;  /* 0x0000000600077305 */ /* 0x0000e4000021f000 */
[----:B0-----:R-:W-:Y:S02]  /*08b0*/  IMAD.MOV.U32 R6, RZ, RZ, RZ ;  /* 0x000000ffff067224 */ /* 0x001fe400078e00ff */
[----:B---3--:R-:W-:-:S04]  /*08c0*/  IMAD.MOV R26, RZ, RZ, -R7 ;  /* 0x000000ffff1a7224 */ /* 0x008fc800078e0a07 */
[----:B------:R-:W-:Y:S01]  /*08d0*/  IMAD R25, R26, R23, RZ ;  /* 0x000000171a197224 */ /* 0x000fe200078e02ff */
[----:B------:R-:W-:Y:S02]  /*08e0*/  IABS R26, R9 ;  /* 0x00000009001a7213 */ /* 0x000fe40000000000 */
[----:B------:R-:W-:Y:S01]  /*08f0*/  LOP3.LUT R9, R9, R8, RZ, 0x3c, !PT ;  /* 0x0000000809097212 */ /* 0x000fe200078e3cff */
[----:B------:R-:W-:-:S03]  /*0900*/  IMAD.HI.U32 R7, R7, R25, R6 ;  /* 0x0000001907077227 */ /* 0x000fc600078e0006 */
[----:B------:R-:W-:-:S03]  /*0910*/  ISETP.GE.AND P3, PT, R9, RZ, PT ;  /* 0x000000ff0900720c */ /* 0x000fc60003f66270 */
        /* <DEDUP_REMOVED lines=12> */
.L_x_32:
[----:B------:R-:W-:Y:S05]  /*09e0*/  BSYNC.RECONVERGENT B0 ;  /* 0x0000000000007941 */ /* 0x000fea0003800200 */
.L_x_31:
[----:B------:R-:W-:Y:S01]  /*09f0*/  BSSY.RECONVERGENT B0, `(.L_x_33) ;  /* 0x000001d000007945 */ /* 0x000fe20003800200 */
[----:B------:R-:W-:-:S03]  /*0a00*/  MOV R7, RZ ;  /* 0x000000ff00077202 */ /* 0x000fc60000000f00 */
[----:B------:R-:W-:Y:S05]  /*0a10*/  @!P4 BRA `(.L_x_34) ;  /* 0x000000000068c947 */ /* 0x000fea0003800000 */
[----:B------:R-:W3:Y:S02]  /*0a20*/  LDC R7, c[0x0][0x3bc] ;  /* 0x0000ef00ff077b82 */ /* 0x000ee40000000800 */
[----:B---3--:R-:W-:-:S04]  /*0a30*/  IABS R23, R7 ;  /* 0x0000000700177213 */ /* 0x008fc80000000000 */
[----:B------:R-:W3:Y:S08]  /*0a40*/  I2F.RP R25, R23 ;  /* 0x0000001700197306 */ /* 0x000ef00000209400 */
[----:B---3--:R-:W0:Y:S02]  /*0a50*/  MUFU.RCP R25, R25 ;  /* 0x0000001900197308 */ /* 0x008e240000001000 */
[----:B0-----:R-:W-:-:S06]  /*0a60*/  VIADD R8, R25, 0xffffffe ;  /* 0x0ffffffe19087836 */ /* 0x001fcc0000000000 */
[----:B------:R0:W3:Y:S02]  /*0a70*/  F2I.FTZ.U32.TRUNC.NTZ R9, R8 ;  /* 0x0000000800097305 */ /* 0x0000e4000021f000 */
[----:B0-----:R-:W-:Y:S02]  /*0a80*/  HFMA2 R8, -RZ, RZ, 0, 0 ;  /* 0x00000000ff087431 */ /* 0x001fe400000001ff */
[----:B---3--:R-:W-:-:S04]  /*0a90*/  IMAD.MOV R24, RZ, RZ, -R9 ;  /* 0x000000ffff187224 */ /* 0x008fc800078e0a09 */
[----:B------:R-:W-:Y:S02]  /*0aa0*/  IMAD R27, R24, R23, RZ ;  /* 0x00000017181b7224 */ /* 0x000fe400078e02ff */
[----:B------:R-:W-:Y:S02]  /*0ab0*/  IMAD.IADD R24, R4, 0x1, -R21 ;  /* 0x0000000104187824 */ /* 0x000fe400078e0a15 */
[----:B------:R-:W-:-:S03]  /*0ac0*/  IMAD.HI.U32 R9, R9, R27, R8 ;  /* 0x0000001b09097227 */ /* 0x000fc600078e0008 */
[----:B------:R-:W-:Y:S02]  /*0ad0*/  IABS R26, R24 ;  /* 0x00000018001a7213 */ /* 0x000fe40000000000 */
[----:B------:R-:W-:-:S03]  /*0ae0*/  LOP3.LUT R24, R24, R7, RZ, 0x3c, !PT ;  /* 0x0000000718187212 */ /* 0x000fc600078e3cff */
[----:B------:R-:W-:Y:S01]  /*0af0*/  IMAD.HI.U32 R9, R9, R26, RZ ;  /* 0x0000001a09097227 */ /* 0x000fe200078e00ff */
[----:B------:R-:W-:-:S03]  /*0b00*/  ISETP.GE.AND P3, PT, R24, RZ, PT ;  /* 0x000000ff1800720c */ /* 0x000fc60003f66270 */
[----:B------:R-:W-:-:S04]  /*0b10*/  IMAD.MOV R21, RZ, RZ, -R9 ;  /* 0x000000ffff157224 */ /* 0x000fc800078e0a09 */
[----:B------:R-:W-:-:S05]  /*0b20*/  IMAD R8, R23, R21, R26 ;  /* 0x0000001517087224 */ /* 0x000fca00078e021a */
[----:B------:R-:W-:-:S13]  /*0b30*/  ISETP.GT.U32.AND P2, PT, R23, R8, PT ;  /* 0x000000081700720c */ /* 0x000fda0003f44070 */
[----:B------:R-:W-:Y:S02]  /*0b40*/  @!P2 IMAD.IADD R8, R8, 0x1, -R23 ;  /* 0x000000010808a824 */ /* 0x000fe400078e0a17 */
[----:B------:R-:W-:Y:S01]  /*0b50*/  @!P2 VIADD R9, R9, 0x1 ;  /* 0x000000010909a836 */ /* 0x000fe20000000000 */
[----:B------:R-:W-:Y:S02]  /*0b60*/  ISETP.NE.AND P2, PT, R7, RZ, PT ;  /* 0x000000ff0700720c */ /* 0x000fe40003f45270 */
[----:B------:R-:W-:-:S13]  /*0b70*/  ISETP.GE.U32.AND P1, PT, R8, R23, PT ;  /* 0x000000170800720c */ /* 0x000fda0003f26070 */
[----:B------:R-:W-:-:S05]  /*0b80*/  @P1 IADD3 R9, PT, PT, R9, 0x1, RZ ;  /* 0x0000000109091810 */ /* 0x000fca0007ffe0ff */
[----:B------:R-:W-:Y:S01]  /*0b90*/  @!P3 IMAD.MOV R9, RZ, RZ, -R9 ;  /* 0x000000ffff09b224 */ /* 0x000fe200078e0a09 */
[----:B------:R-:W-:-:S05]  /*0ba0*/  @!P2 LOP3.LUT R9, RZ, R7, RZ, 0x33, !PT ;  /* 0x00000007ff09a212 */ /* 0x000fca00078e33ff */
[----:B------:R-:W-:-:S07]  /*0bb0*/  VIADD R7, R9, 0x1 ;  /* 0x0000000109077836 */ /* 0x000fce0000000000 */
.L_x_34:
[----:B------:R-:W-:Y:S05]  /*0bc0*/  BSYNC.RECONVERGENT B0 ;  /* 0x0000000000007941 */ /* 0x000fea0003800200 */
.L_x_33:
[----:B------:R-:W-:Y:S01]  /*0bd0*/  BSSY.RECONVERGENT B0, `(.L_x_35) ;  /* 0x000001e000007945 */ /* 0x000fe20003800200 */
[----:B-1----:R-:W-:Y:S01]  /*0be0*/  VIADD R13, R13, 0xffffffe ;  /* 0x0ffffffe0d0d7836 */ /* 0x002fe20000000000 */
[----:B------:R-:W-:Y:S02]  /*0bf0*/  MOV R21, RZ ;  /* 0x000000ff00157202 */ /* 0x000fe40000000f00 */
[----:B------:R-:W-:Y:S05]  /*0c00*/  @!P0 BRA `(.L_x_36) ;  /* 0x0000000000688947 */ /* 0x000fea0003800000 */
[----:B------:R-:W1:Y:S01]  /*0c10*/  LDC R21, c[0x0][0x3b8] ;  /* 0x0000ee00ff157b82 */ /* 0x000e620000000800 */
[----:B------:R-:W-:Y:S01]  /*0c20*/  IMAD.IADD R22, R5, 0x1, -R22 ;  /* 0x0000000105167824 */ /* 0x000fe200078e0a16 */
[----:B-1----:R-:W-:-:S04]  /*0c30*/  IABS R23, R21 ;  /* 0x0000001500177213 */ /* 0x002fc80000000000 */
[----:B------:R-:W1:Y:S08]  /*0c40*/  I2F.RP R24, R23 ;  /* 0x0000001700187306 */ /* 0x000e700000209400 */
[----:B-1----:R-:W0:Y:S02]  /*0c50*/  MUFU.RCP R24, R24 ;  /* 0x0000001800187308 */ /* 0x002e240000001000 */
[----:B0-----:R-:W-:-:S06]  /*0c60*/  VIADD R8, R24, 0xffffffe ;  /* 0x0ffffffe18087836 */ /* 0x001fcc0000000000 */
[----:B------:R0:W1:Y:S02]  /*0c70*/  F2I.FTZ.U32.TRUNC.NTZ R9, R8 ;  /* 0x0000000800097305 */ /* 0x000064000021f000 */
[----:B0-----:R-:W-:Y:S02]  /*0c80*/  HFMA2 R8, -RZ, RZ, 0, 0 ;  /* 0x00000000ff087431 */ /* 0x001fe400000001ff */
[----:B-1----:R-:W-:-:S04]  /*0c90*/  IMAD.MOV R26, RZ, RZ, -R9 ;  /* 0x000000ffff1a7224 */ /* 0x002fc800078e0a09 */
        /* <DEDUP_REMOVED lines=17> */
.L_x_36:
[----:B------:R-:W-:Y:S05]  /*0db0*/  BSYNC.RECONVERGENT B0 ;  /* 0x0000000000007941 */ /* 0x000fea0003800200 */
.L_x_35:
[----:B------:R-:W-:Y:S01]  /*0dc0*/  IABS R22, R20 ;  /* 0x0000001400167213 */ /* 0x000fe20000000000 */
[----:B------:R-:W1:Y:S01]  /*0dd0*/  F2I.FTZ.U32.TRUNC.NTZ R9, R13 ;  /* 0x0000000d00097305 */ /* 0x000e62000021f000 */
[----:B0-----:R-:W-:Y:S01]  /*0de0*/  IMAD.MOV.U32 R8, RZ, RZ, RZ ;  /* 0x000000ffff087224 */ /* 0x001fe200078e00ff */
[----:B------:R-:W-:Y:S06]  /*0df0*/  BSSY.RECONVERGENT B0, `(.L_x_37) ;  /* 0x0000102000007945 */ /* 0x000fec0003800200 */
[----:B------:R-:W0:Y:S01]  /*0e00*/  I2F.RP R24, R22 ;  /* 0x0000001600187306 */ /* 0x000e220000209400 */
[----:B-1----:R-:W-:-:S07]  /*0e10*/  IMAD.MOV R23, RZ, RZ, -R9 ;  /* 0x000000ffff177224 */ /* 0x002fce00078e0a09 */
[----:B------:R-:W1:Y:S01]  /*0e20*/  MUFU.RCP R11, R11 ;  /* 0x0000000b000b7308 */ /* 0x000e620000001000 */
[----:B------:R-:W-:-:S04]  /*0e30*/  IMAD R23, R23, R18, RZ ;  /* 0x0000001217177224 */ /* 0x000fc800078e02ff */
[----:B------:R-:W-:-:S03]  /*0e40*/  IMAD.HI.U32 R23, R9, R23, R8 ;  /* 0x0000001709177227 */ /* 0x000fc600078e0008 */
[----:B--2---:R-:W2:Y:S01]  /*0e50*/  MUFU.RCP R12, R12 ;  /* 0x0000000c000c7308 */ /* 0x004ea20000001000 */
[----:B------:R-:W-:Y:S02]  /*0e60*/  IABS R8, R14 ;  /* 0x0000000e00087213 */ /* 0x000fe40000000000 */
[----:B------:R-:W-:-:S05]  /*0e70*/  IMAD.HI.U32 R23, R23, R10, RZ ;  /* 0x0000000a17177227 */ /* 0x000fca00078e00ff */
[----:B0-----:R-:W0:Y:S01]  /*0e80*/  MUFU.RCP R24, R24 ;  /* 0x0000001800187308 */ /* 0x001e220000001000 */
[----:B-1----:R-:W-:Y:S01]  /*0e90*/  IADD3 R26, PT, PT, R11, 0xffffffe, RZ ;  /* 0x0ffffffe0b1a7810 */ /* 0x002fe20007ffe0ff */
[----:B------:R-:W-:Y:S02]  /*0ea0*/  IMAD.MOV R25, RZ, RZ, -R8 ;  /* 0x000000ffff197224 */ /* 0x000fe400078e0a08 */
[----:B------:R-:W-:Y:S02]  /*0eb0*/  IMAD.MOV.U32 R8, RZ, RZ, RZ ;  /* 0x000000ffff087224 */ /* 0x000fe400078e00ff */
[----:B------:R-:W-:Y:S02]  /*0ec0*/  IMAD R25, R23, R25, R10 ;  /* 0x0000001917197224 */ /* 0x000fe400078e020a */
[----:B------:R-:W1:Y:S01]  /*0ed0*/  F2I.FTZ.U32.TRUNC.NTZ R9, R26 ;  /* 0x0000001a00097305 */ /* 0x000e62000021f000 */
[----:B--2---:R-:W-:Y:S02]  /*0ee0*/  VIADD R11, R12, 0xffffffe ;  /* 0x0ffffffe0c0b7836 */ /* 0x004fe40000000000 */
[----:B------:R-:W-:Y:S01]  /*0ef0*/  ISETP.GT.U32.AND P1, PT, R18, R25, PT ;  /* 0x000000191200720c */ /* 0x000fe20003f24070 */
[----:B------:R-:W-:-:S04]  /*0f00*/  IMAD.MOV.U32 R12, RZ, RZ, RZ ;  /* 0x000000ffff0c7224 */ /* 0x000fc800078e00ff */
[----:B------:R-:W2:Y:S01]  /*0f10*/  F2I.FTZ.U32.TRUNC.NTZ R11, R11 ;  /* 0x0000000b000b7305 */ /* 0x000ea2000021f000 */
[----:B0-----:R-:W-:Y:S01]  /*0f20*/  VIADD R24, R24, 0xffffffe ;  /* 0x0ffffffe18187836 */ /* 0x001fe20000000000 */
[----:B-1----:R-:W-:-:S06]  /*0f30*/  IADD3 R27, PT, PT, RZ, -R9, RZ ;  /* 0x80000009ff1b7210 */ /* 0x002fcc0007ffe0ff */
[----:B------:R-:W0:Y:S01]  /*0f40*/  F2I.FTZ.U32.TRUNC.NTZ R13, R24 ;  /* 0x00000018000d7305 */ /* 0x000e22000021f000 */
[----:B------:R-:W-:Y:S01]  /*0f50*/  @!P1 IADD3 R25, PT, PT, R25, -R18, RZ ;  /* 0x8000001219199210 */ /* 0x000fe20007ffe0ff */
[----:B------:R-:W-:Y:S02]  /*0f60*/  @!P1 VIADD R23, R23, 0x1 ;  /* 0x0000000117179836 */ /* 0x000fe40000000000 */
[----:B------:R-:W-:Y:S01]  /*0f70*/  IMAD R27, R27, R16, RZ ;  /* 0x000000101b1b7224 */ /* 0x000fe200078e02ff */
[----:B------:R-:W-:Y:S01]  /*0f80*/  ISETP.GE.U32.AND P3, PT, R25, R18, PT ;  /* 0x000000121900720c */ /* 0x000fe20003f66070 */
[----:B--2---:R-:W-:Y:S01]  /*0f90*/  IMAD.MOV R10, RZ, RZ, -R11 ;  /* 0x000000ffff0a7224 */ /* 0x004fe200078e0a0b */
[----:B------:R-:W-:Y:S01]  /*0fa0*/  IABS R18, R4 ;  /* 0x0000000400127213 */ /* 0x000fe20000000000 */
[----:B------:R-:W-:-:S04]  /*0fb0*/  IMAD.HI.U32 R8, R9, R27, R8 ;  /* 0x0000001b09087227 */ /* 0x000fc800078e0008 */
[----:B------:R-:W-:Y:S01]  /*0fc0*/  IMAD R9, R10, R19, RZ ;  /* 0x000000130a097224 */ /* 0x000fe200078e02ff */
[----:B0-----:R-:W-:Y:S01]  /*0fd0*/  IADD3 R27, PT, PT, RZ, -R13, RZ ;  /* 0x8000000dff1b7210 */ /* 0x001fe20007ffe0ff */
[----:B------:R-:W-:-:S04]  /*0fe0*/  IMAD.MOV.U32 R10, RZ, RZ, RZ ;  /* 0x000000ffff0a7224 */ /* 0x000fc800078e00ff */
[----:B------:R-:W-:Y:S01]  /*0ff0*/  @P3 IADD3 R23, PT, PT, R23, 0x1, RZ ;  /* 0x0000000117173810 */ /* 0x000fe20007ffe0ff */
[----:B------:R-:W-:Y:S01]  /*1000*/  IMAD.HI.U32 R11, R11, R9, R10 ;  /* 0x000000090b0b7227 */ /* 0x000fe200078e000a */
[----:B------:R-:W-:Y:S02]  /*1010*/  IABS R10, R5 ;  /* 0x00000005000a7213 */ /* 0x000fe40000000000 */
[----:B------:R-:W-:Y:S01]  /*1020*/  ISETP.NE.AND P3, PT, R20, RZ, PT ;  /* 0x000000ff1400720c */ /* 0x000fe20003f65270 */
[----:B------:R-:W-:-:S04]  /*1030*/  IMAD R9, R27, R22, RZ ;  /* 0x000000161b097224 */ /* 0x000fc800078e02ff */
[----:B------:R-:W-:-:S04]  /*1040*/  IMAD.HI.U32 R12, R13, R9, R12 ;  /* 0x000000090d0c7227 */ /* 0x000fc800078e000c */
[----:B------:R-:W-:-:S04]  /*1050*/  IMAD.MOV.U32 R13, RZ, RZ, R10 ;  /* 0x000000ffff0d7224 */ /* 0x000fc800078e000a */
[----:B------:R-:W-:Y:S01]  /*1060*/  IMAD.HI.U32 R9, R12, R13, RZ ;  /* 0x0000000d0c097227 */ /* 0x000fe200078e00ff */
[----:B------:R-:W-:-:S03]  /*1070*/  IABS R12, R2 ;  /* 0x00000002000c7213 */ /* 0x000fc60000000000 */
[----:B------:R-:W-:Y:S02]  /*1080*/  IMAD.MOV R10, RZ, RZ, -R9 ;  /* 0x000000ffff0a7224 */ /* 0x000fe400078e0a09 */
[----:B------:R-:W-:Y:S02]  /*1090*/  IMAD.MOV.U32 R25, RZ, RZ, R12 ;  /* 0x000000ffff197224 */ /* 0x000fe400078e000c */
[----:B------:R-:W-:Y:S02]  /*10a0*/  IMAD R13, R22, R10, R13 ;  /* 0x0000000a160d7224 */ /* 0x000fe400078e020d */
[----:B------:R-:W-:Y:S02]  /*10b0*/  IMAD.MOV.U32 R12, RZ, RZ, R18 ;  /* 0x000000ffff0c7224 */ /* 0x000fe400078e0012 */
[----:B------:R-:W-:Y:S01]  /*10c0*/  IMAD.HI.U32 R10, R8, R25, RZ ;  /* 0x00000019080a7227 */ /* 0x000fe200078e00ff */
[----:B------:R-:W-:-:S03]  /*10d0*/  ISETP.GT.U32.AND P5, PT, R22, R13, PT ;  /* 0x0000000d1600720c */ /* 0x000fc60003fa4070 */
[----:B------:R-:W-:Y:S01]  /*10e0*/  IMAD.HI.U32 R8, R11, R12, RZ ;  /* 0x0000000c0b087227 */ /* 0x000fe200078e00ff */
[----:B------:R-:W-:-:S03]  /*10f0*/  IADD3 R11, PT, PT, -R10, RZ, RZ ;  /* 0x000000ff0a0b7210 */ /* 0x000fc60007ffe1ff */
[----:B------:R-:W-:Y:S02]  /*1100*/  IMAD.MOV R18, RZ, RZ, -R8 ;  /* 0x000000ffff127224 */ /* 0x000fe400078e0a08 */
[C---:B------:R-:W-:Y:S02]  /*1110*/  IMAD R11, R16.reuse, R11, R25 ;  /* 0x0000000b100b7224 */ /* 0x040fe400078e0219 */
[----:B------:R-:W-:Y:S01]  /*1120*/  IMAD R12, R19, R18, R12 ;  /* 0x00000012130c7224 */ /* 0x000fe200078e020c */
[----:B------:R-:W-:Y:S01]  /*1130*/  LOP3.LUT R18, R5, R20, RZ, 0x3c, !PT ;  /* 0x0000001405127212 */ /* 0x000fe200078e3cff */
[----:B------:R-:W-:Y:S01]  /*1140*/  @!P5 IMAD.IADD R13, R13, 0x1, -R22 ;  /* 0x000000010d0dd824 */ /* 0x000fe200078e0a16 */
[----:B------:R-:W-:Y:S01]  /*1150*/  ISETP.GT.U32.AND P6, PT, R16, R11, PT ;  /* 0x0000000b1000720c */ /* 0x000fe20003fc4070 */
[----:B------:R-:W-:Y:S01]  /*1160*/  @!P5 VIADD R9, R9, 0x1 ;  /* 0x000000010909d836 */ /* 0x000fe20000000000 */
[----:B------:R-:W-:Y:S02]  /*1170*/  ISETP.GE.AND P2, PT, R18, RZ, PT ;  /* 0x000000ff1200720c */ /* 0x000fe40003f46270 */
[----:B------:R-:W-:Y:S01]  /*1180*/  ISETP.GE.U32.AND P4, PT, R13, R22, PT ;  /* 0x000000160d00720c */ /* 0x000fe20003f86070 */
[----:B------:R-:W0:Y:S01]  /*1190*/  LDC R18, c[0x0][0x3d0] ;  /* 0x0000f400ff127b82 */ /* 0x000e220000000800 */
[----:B------:R-:W-:-:S02]  /*11a0*/  ISETP.GT.U32.AND P0, PT, R19, R12, PT ;  /* 0x0000000c1300720c */ /* 0x000fc40003f04070 */
[----:B------:R-:W-:-:S04]  /*11b0*/  LOP3.LUT R13, R3, R14, RZ, 0x3c, !PT ;  /* 0x0000000e030d7212 */ /* 0x000fc800078e3cff */
[----:B------:R-:W-:Y:S01]  /*11c0*/  ISETP.GE.AND P1, PT, R13, RZ, PT ;  /* 0x000000ff0d00720c */ /* 0x000fe20003f26270 */
[----:B------:R-:W-:Y:S02]  /*11d0*/  @!P6 IMAD.IADD R11, R11, 0x1, -R16 ;  /* 0x000000010b0be824 */ /* 0x000fe400078e0a10 */
[----:B------:R-:W-:Y:S02]  /*11e0*/  @!P6 VIADD R10, R10, 0x1 ;  /* 0x000000010a0ae836 */ /* 0x000fe40000000000 */
[----:B------:R-:W-:Y:S02]  /*11f0*/  @P4 IADD3 R9, PT, PT, R9, 0x1, RZ ;  /* 0x0000000109094810 */ /* 0x000fe40007ffe0ff */
[----:B------:R-:W-:Y:S01]  /*1200*/  ISETP.GE.U32.AND P4, PT, R11, R16, PT ;  /* 0x000000100b00720c */ /* 0x000fe20003f86070 */
[----:B------:R-:W-:Y:S01]  /*1210*/  @!P0 IMAD.IADD R12, R12, 0x1, -R19 ;  /* 0x000000010c0c8824 */ /* 0x000fe200078e0a13 */
[----:B------:R-:W-:Y:S01]  /*1220*/  LOP3.LUT R11, R2, R15, RZ, 0x3c, !PT ;  /* 0x0000000f020b7212 */ /* 0x000fe200078e3cff */
[----:B------:R-:W-:Y:S01]  /*1230*/  IMAD.MOV.U32 R13, RZ, RZ, R9 ;  /* 0x000000ffff0d7224 */ /* 0x000fe200078e0009 */
[----:B------:R-:W-:-:S02]  /*1240*/  @!P0 IADD3 R8, PT, PT, R8, 0x1, RZ ;  /* 0x0000000108088810 */ /* 0x000fc40007ffe0ff */
[----:B------:R-:W-:Y:S01]  /*1250*/  ISETP.GE.AND P6, PT, R11, RZ, PT ;  /* 0x000000ff0b00720c */ /* 0x000fe20003fc6270 */
[----:B------:R-:W-:Y:S01]  /*1260*/  @!P2 IMAD.MOV R13, RZ, RZ, -R13 ;  /* 0x000000ffff0da224 */ /* 0x000fe200078e0a0d */
[----:B------:R-:W-:Y:S01]  /*1270*/  ISETP.NE.AND P0, PT, R15, RZ, PT ;  /* 0x000000ff0f00720c */ /* 0x000fe20003f05270 */
[----:B------:R-:W-:Y:S01]  /*1280*/  IMAD.MOV.U32 R11, RZ, RZ, R23 ;  /* 0x000000ffff0b7224 */ /* 0x000fe200078e0017 */
[----:B------:R-:W-:Y:S02]  /*1290*/  LOP3.LUT R9, R4, R17, RZ, 0x3c, !PT ;  /* 0x0000001104097212 */ /* 0x000fe400078e3cff */
[----:B------:R-:W-:Y:S01]  /*12a0*/  ISETP.GE.U32.AND P5, PT, R12, R19, PT ;  /* 0x000000130c00720c */ /* 0x000fe20003fa6070 */
[----:B------:R-:W-:Y:S01]  /*12b0*/  @P4 VIADD R10, R10, 0x1 ;  /* 0x000000010a0a4836 */ /* 0x000fe20000000000 */
[----:B------:R-:W1:Y:S01]  /*12c0*/  LDC R12, c[0x0][0x3d8] ;  /* 0x0000f600ff0c7b82 */ /* 0x000e620000000800 */
[----:B------:R-:W-:Y:S01]  /*12d0*/  ISETP.GE.AND P2, PT, R9, RZ, PT ;  /* 0x000000ff0900720c */ /* 0x000fe20003f46270 */
[----:B------:R-:W-:Y:S01]  /*12e0*/  @!P1 IMAD.MOV R11, RZ, RZ, -R11 ;  /* 0x000000ffff0b9224 */ /* 0x000fe200078e0a0b */
[----:B------:R-:W-:Y:S01]  /*12f0*/  @!P3 LOP3.LUT R13, RZ, R20, RZ, 0x33, !PT ;  /* 0x00000014ff0db212 */ /* 0x000fe200078e33ff */
[----:B------:R-:W-:Y:S01]  /*1300*/  IMAD.MOV.U32 R9, RZ, RZ, R10 ;  /* 0x000000ffff097224 */ /* 0x000fe200078e000a */
[----:B------:R-:W-:Y:S01]  /*1310*/  ISETP.NE.AND P3, PT, R17, RZ, PT ;  /* 0x000000ff1100720c */ /* 0x000fe20003f65270 */
[----:B------:R-:W-:Y:S01]  /*1320*/  IMAD.MOV.U32 R10, RZ, RZ, R21 ;  /* 0x000000ffff0a7224 */ /* 0x000fe200078e0015 */
[----:B0-----:R-:W-:Y:S01]  /*1330*/  VIADDMNMX R13, R13, 0x1, R18, PT ;  /* 0x000000010d0d7846 */ /* 0x001fe20003800112 */
[----:B------:R-:W0:Y:S01]  /*1340*/  LDC R19, c[0x0][0x3d4] ;  /* 0x0000f500ff137b82 */ /* 0x000e220000000800 */
[----:B------:R-:W-:-:S02]  /*1350*/  @!P6 IADD3 R9, PT, PT, -R9, RZ, RZ ;  /* 0x000000ff0909e210 */ /* 0x000fc40007ffe1ff */
[----:B------:R-:W-:Y:S01]  /*1360*/  @!P0 LOP3.LUT R9, RZ, R15, RZ, 0x33, !PT ;  /* 0x0000000fff098212 */ /* 0x000fe200078e33ff */
[----:B------:R-:W-:Y:S01]  /*1370*/  @P5 VIADD R8, R8, 0x1 ;  /* 0x0000000108085836 */ /* 0x000fe20000000000 */
[----:B------:R-:W-:Y:S01]  /*1380*/  ISETP.GE.AND P0, PT, R10, R13, PT ;  /* 0x0000000d0a00720c */ /* 0x000fe20003f06270 */
[----:B------:R-:W-:Y:S01]  /*1390*/  IMAD.MOV.U32 R15, RZ, RZ, RZ ;  /* 0x000000ffff0f7224 */ /* 0x000fe200078e00ff */
[----:B------:R-:W-:Y:S02]  /*13a0*/  ISETP.NE.AND P4, PT, R14, RZ, PT ;  /* 0x000000ff0e00720c */ /* 0x000fe40003f85270 */
[----:B------:R-:W-:Y:S02]  /*13b0*/  @!P2 IADD3 R8, PT, PT, -R8, RZ, RZ ;  /* 0x000000ff0808a210 */ /* 0x000fe40007ffe1ff */
[----:B------:R-:W-:Y:S02]  /*13c0*/  @!P3 LOP3.LUT R8, RZ, R17, RZ, 0x33, !PT ;  /* 0x00000011ff08b212 */ /* 0x000fe400078e33ff */
[----:B-1----:R-:W-:-:S07]  /*13d0*/  VIADDMNMX R17, R9, 0x1, R12, PT ;  /* 0x0000000109117846 */ /* 0x002fce000380010c */
[----:B------:R-:W-:Y:S02]  /*13e0*/  @!P4 LOP3.LUT R11, RZ, R14, RZ, 0x33, !PT ;  /* 0x0000000eff0bc212 */ /* 0x000fe400078e33ff */
[----:B0-----:R-:W-:Y:S01]  /*13f0*/  VIADDMNMX R16, R8, 0x1, R19, PT ;  /* 0x0000000108107846 */ /* 0x001fe20003800113 */
[----:B------:R-:W-:Y:S06]  /*1400*/  @P0 BRA `(.L_x_38) ;  /* 0x0000000800800947 */ /* 0x000fec0003800000 */
[----:B------:R-:W-:-:S07]  /*1410*/  MOV R15, RZ ;  /* 0x000000ff000f7202 */ /* 0x000fce0000000f00 */
.L_x_47:
[----:B------:R-:W-:Y:S01]  /*1420*/  ISETP.GE.AND P0, PT, R7, R16, PT ;  /* 0x000000100700720c */ /* 0x000fe20003f06270 */
[----:B------:R-:W-:-:S12]  /*1430*/  BSSY.RECONVERGENT B1, `(.L_x_39) ;  /* 0x000009a000017945 */ /* 0x000fd80003800200 */
[----:B------:R-:W-:Y:S05]  /*1440*/  @P0 BRA `(.L_x_40) ;  /* 0x0000000800600947 */ /* 0x000fea0003800000 */
[----:B------:R-:W0:Y:S01]  /*1450*/  LDCU UR6, c[0x0][0x3b8] ;  /* 0x00007700ff0677ac */ /* 0x000e220008000800 */
[----:B------:R-:W-:Y:S02]  /*1460*/  IMAD.MOV R12, RZ, RZ, -R10 ;  /* 0x000000ffff0c7224 */ /* 0x000fe400078e0a0a */
[----:B------:R-:W-:Y:S02]  /*1470*/  IMAD.MOV.U32 R14, RZ, RZ, R7 ;  /* 0x000000ffff0e7224 */ /* 0x000fe400078e0007 */
[----:B0-----:R-:W-:-:S07]  /*1480*/  IMAD R12, R12, UR6, R5 ;  /* 0x000000060c0c7c24 */ /* 0x001fce000f8e0205 */
.L_x_46:
        /* <DEDUP_REMOVED lines=10> */
[----:B0-----:R-:W-:-:S06]  /*1530*/  IADD3 R8, PT, PT, R19, 0xffffffe, RZ ;  /* 0x0ffffffe13087810 */ /* 0x001fcc0007ffe0ff */
[----:B------:R0:W2:Y:S02]  /*1540*/  F2I.FTZ.U32.TRUNC.NTZ R9, R8 ;  /* 0x0000000800097305 */ /* 0x0000a4000021f000 */
[----:B0-----:R-:W-:Y:S02]  /*1550*/  IMAD.MOV.U32 R8, RZ, RZ, RZ ;  /* 0x000000ffff087224 */ /* 0x001fe400078e00ff */
[----:B--2---:R-:W-:-:S04]  /*1560*/  IMAD.MOV R21, RZ, RZ, -R9 ;  /* 0x000000ffff157224 */ /* 0x004fc800078e0a09 */
[----:B------:R-:W-:-:S04]  /*1570*/  IMAD R21, R21, R18, RZ ;  /* 0x0000001215157224 */ /* 0x000fc800078e02ff */
[----:B------:R-:W-:-:S06]  /*1580*/  IMAD.HI.U32 R9, R9, R21, R8 ;  /* 0x0000001509097227 */ /* 0x000fcc00078e0008 */
[----:B------:R-:W-:-:S05]  /*1590*/  IMAD.HI.U32 R9, R9, R20, RZ ;  /* 0x0000001409097227 */ /* 0x000fca00078e00ff */
[----:B------:R-:W-:-:S05]  /*15a0*/  IADD3 R9, PT, PT, -R9, RZ, RZ ;  /* 0x000000ff09097210 */ /* 0x000fca0007ffe1ff */
[----:B------:R-:W-:Y:S02]  /*15b0*/  IMAD R9, R18, R9, R20 ;  /* 0x0000000912097224 */ /* 0x000fe400078e0214 */
[----:B------:R-:W-:-:S03]  /*15c0*/  IMAD.MOV.U32 R20, RZ, RZ, R6 ;  /* 0x000000ffff147224 */ /* 0x000fc600078e0006 */
[----:B------:R-:W-:-:S13]  /*15d0*/  ISETP.GT.U32.AND P0, PT, R18, R9, PT ;  /* 0x000000091200720c */ /* 0x000fda0003f04070 */
[----:B------:R-:W-:Y:S01]  /*15e0*/  @!P0 IMAD.IADD R9, R9, 0x1, -R18 ;  /* 0x0000000109098824 */ /* 0x000fe200078e0a12 */
[----:B------:R-:W-:-:S04]  /*15f0*/  ISETP.NE.AND P0, PT, R22, RZ, PT ;  /* 0x000000ff1600720c */ /* 0x000fc80003f05270 */
[----:B------:R-:W-:-:S13]  /*1600*/  ISETP.GT.U32.AND P1, PT, R18, R9, PT ;  /* 0x000000091200720c */ /* 0x000fda0003f24070 */
[----:B------:R-:W-:-:S05]  /*1610*/  @!P1 IMAD.IADD R9, R9, 0x1, -R18 ;  /* 0x0000000109099824 */ /* 0x000fca00078e0a12 */
[----:B------:R-:W-:Y:S02]  /*1620*/  @!P2 IADD3 R9, PT, PT, -R9, RZ, RZ ;  /* 0x000000ff0909a210 */ /* 0x000fe40007ffe1ff */
[----:B------:R-:W-:-:S04]  /*1630*/  @!P0 LOP3.LUT R9, RZ, R22, RZ, 0x33, !PT ;  /* 0x00000016ff098212 */ /* 0x000fc800078e33ff */
[----:B------:R-:W-:Y:S01]  /*1640*/  ISETP.NE.AND P0, PT, R9, RZ, PT ;  /* 0x000000ff0900720c */ /* 0x000fe20003f05270 */
[----:B------:R-:W-:-:S04]  /*1650*/  IMAD.MOV R9, RZ, RZ, -R14 ;  /* 0x000000ffff097224 */ /* 0x000fc800078e0a0e */
[----:B-1----:R-:W-:-:S08]  /*1660*/  IMAD R18, R9, UR6, R4 ;  /* 0x0000000609127c24 */ /* 0x002fd0000f8e0204 */
.L_x_45:
[----:B------:R-:W0:Y:S01]  /*1670*/  LDCU UR6, c[0x0][0x3c0] ;  /* 0x00007800ff0677ac */ /* 0x000e220008000800 */
[----:B------:R-:W-:Y:S01]  /*1680*/  IADD3 R19, PT, PT, -R20, RZ, RZ ;  /* 0x000000ff14137210 */ /* 0x000fe20007ffe1ff */
[----:B------:R-:W-:Y:S04]  /*1690*/  BSSY.RECONVERGENT B3, `(.L_x_43) ;  /* 0x000006c000037945 */ /* 0x000fe80003800200 */
[----:B0-----:R-:W-:Y:S01]  /*16a0*/  IMAD R19, R19, UR6, R2 ;  /* 0x0000000613137c24 */ /* 0x001fe2000f8e0202 */
[----:B------:R-:W-:Y:S06]  /*16b0*/  @P0 BRA `(.L_x_44) ;  /* 0x0000000400a40947 */ /* 0x000fec0003800000 */
[----:B------:R-:W0:Y:S01]  /*16c0*/  LDC R25, c[0x0][0x3c8] ;  /* 0x0000f200ff197b82 */ /* 0x000e220000000800 */
[----:B------:R-:W-:Y:S02]  /*16d0*/  IABS R29, R18 ;  /* 0x00000012001d7213 */ /* 0x000fe40000000000 */
[----:B------:R-:W-:Y:S02]  /*16e0*/  ISETP.GE.AND P2, PT, R18, RZ, PT ;  /* 0x000000ff1200720c */ /* 0x000fe40003f46270 */
[-C--:B0-----:R-:W-:Y:S02]  /*16f0*/  IABS R24, R25.reuse ;  /* 0x0000001900187213 */ /* 0x081fe40000000000 */
[----:B------:R-:W-:Y:S02]  /*1700*/  ISETP.NE.AND P4, PT, R25, RZ, PT ;  /* 0x000000ff1900720c */ /* 0x000fe40003f85270 */
[----:B------:R-:W0:Y:S08]  /*1710*/  I2F.RP R21, R24 ;  /* 0x0000001800157306 */ /* 0x000e300000209400 */
[----:B0-----:R-:W0:Y:S02]  /*1720*/  MUFU.RCP R21, R21 ;  /* 0x0000001500157308 */ /* 0x001e240000001000 */
[----:B0-----:R-:W-:Y:S01]  /*1730*/  VIADD R8, R21, 0xffffffe ;  /* 0x0ffffffe15087836 */ /* 0x001fe20000000000 */
[----:B------:R-:W-:-:S05]  /*1740*/  LOP3.LUT R21, RZ, R25, RZ, 0x33, !PT ;  /* 0x00000019ff157212 */ /* 0x000fca00078e33ff */
[----:B------:R0:W1:Y:S02]  /*1750*/  F2I.FTZ.U32.TRUNC.NTZ R9, R8 ;  /* 0x0000000800097305 */ /* 0x000064000021f000 */
[----:B0-----:R-:W-:Y:S02]  /*1760*/  HFMA2 R8, -RZ, RZ, 0, 0 ;  /* 0x00000000ff087431 */ /* 0x001fe400000001ff */
[----:B-1----:R-:W-:-:S04]  /*1770*/  IMAD.MOV R23, RZ, RZ, -R9 ;  /* 0x000000ffff177224 */ /* 0x002fc800078e0a09 */
[----:B------:R-:W-:-:S04]  /*1780*/  IMAD R23, R23, R24, RZ ;  /* 0x0000001817177224 */ /* 0x000fc800078e02ff */
[----:B------:R-:W-:-:S06]  /*1790*/  IMAD.HI.U32 R9, R9, R23, R8 ;  /* 0x0000001709097227 */ /* 0x000fcc00078e0008 */
[----:B------:R-:W-:-:S04]  /*17a0*/  IMAD.HI.U32 R23, R9, R29, RZ ;  /* 0x0000001d09177227 */ /* 0x000fc800078e00ff */
[----:B------:R-:W-:-:S04]  /*17b0*/  IMAD.MOV R9, RZ, RZ, -R23 ;  /* 0x000000ffff097224 */ /* 0x000fc800078e0a17 */
[----:B------:R-:W-:-:S05]  /*17c0*/  IMAD R29, R24, R9, R29 ;  /* 0x00000009181d7224 */ /* 0x000fca00078e021d */
[----:B------:R-:W-:-:S13]  /*17d0*/  ISETP.GT.U32.AND P5, PT, R24, R29, PT ;  /* 0x0000001d1800720c */ /* 0x000fda0003fa4070 */
[----:B------:R-:W-:-:S05]  /*17e0*/  @!P5 IMAD.IADD R29, R29, 0x1, -R24 ;  /* 0x000000011d1dd824 */ /* 0x000fca00078e0a18 */
[----:B------:R-:W-:Y:S02]  /*17f0*/  ISETP.GT.U32.AND P1, PT, R24, R29, PT ;  /* 0x0000001d1800720c */ /* 0x000fe40003f24070 */
[----:B------:R-:W-:-:S04]  /*1800*/  IADD3 R8, PT, PT, R29, -R24, RZ ;  /* 0x800000181d087210 */ /* 0x000fc80007ffe0ff */
[----:B------:R-:W-:-:S05]  /*1810*/  SEL R8, R8, R29, !P1 ;  /* 0x0000001d08087207 */ /* 0x000fca0004800000 */
[----:B------:R-:W-:-:S05]  /*1820*/  @!P2 IMAD.MOV R8, RZ, RZ, -R8 ;  /* 0x000000ffff08a224 */ /* 0x000fca00078e0a08 */
[----:B------:R-:W-:-:S04]  /*1830*/  SEL R8, R21, R8, !P4 ;  /* 0x0000000815087207 */ /* 0x000fc80006000000 */
[----:B------:R-:W-:-:S13]  /*1840*/  ISETP.NE.AND P1, PT, R8, RZ, PT ;  /* 0x000000ff0800720c */ /* 0x000fda0003f25270 */
[----:B------:R-:W-:Y:S05]  /*1850*/  @P1 BRA `(.L_x_44) ;  /* 0x00000004003c1947 */ /* 0x000fea0003800000 */
[----:B------:R-:W0:Y:S01]  /*1860*/  LDC R22, c[0x0][0x3cc] ;  /* 0x0000f300ff167b82 */ /* 0x000e220000000800 */
[----:B------:R-:W-:Y:S02]  /*1870*/  ISETP.GE.AND P3, PT, R19, RZ, PT ;  /* 0x000000ff1300720c */ /* 0x000fe40003f66270 */
[----:B0-----:R-:W-:-:S04]  /*1880*/  IABS R28, R22 ;  /* 0x00000016001c7213 */ /* 0x001fc80000000000 */
[----:B------:R-:W0:Y:S08]  /*1890*/  I2F.RP R26, R28 ;  /* 0x0000001c001a7306 */ /* 0x000e300000209400 */
[----:B0-----:R-:W0:Y:S02]  /*18a0*/  MUFU.RCP R26, R26 ;  /* 0x0000001a001a7308 */ /* 0x001e240000001000 */
[----:B0-----:R-:W-:Y:S01]  /*18b0*/  VIADD R8, R26, 0xffffffe ;  /* 0x0ffffffe1a087836 */ /* 0x001fe20000000000 */
[----:B------:R-:W-:-:S05]  /*18c0*/  LOP3.LUT R26, RZ, R22, RZ, 0x33, !PT ;  /* 0x00000016ff1a7212 */ /* 0x000fca00078e33ff */
[----:B------:R0:W1:Y:S02]  /*18d0*/  F2I.FTZ.U32.TRUNC.NTZ R9, R8 ;  /* 0x0000000800097305 */ /* 0x000064000021f000 */
[----:B0-----:R-:W-:Y:S01]  /*18e0*/  IMAD.MOV.U32 R8, RZ, RZ, RZ ;  /* 0x000000ffff087224 */ /* 0x001fe200078e00ff */
[----:B-1----:R-:W-:-:S05]  /*18f0*/  IADD3 R27, PT, PT, RZ, -R9, RZ ;  /* 0x80000009ff1b7210 */ /* 0x002fca0007ffe0ff */
[----:B------:R-:W-:-:S04]  /*1900*/  IMAD R27, R27, R28, RZ ;  /* 0x0000001c1b1b7224 */ /* 0x000fc800078e02ff */
[----:B------:R-:W-:Y:S01]  /*1910*/  IMAD.HI.U32 R9, R9, R27, R8 ;  /* 0x0000001b09097227 */ /* 0x000fe200078e0008 */
[----:B------:R-:W-:-:S05]  /*1920*/  IABS R8, R19 ;  /* 0x0000001300087213 */ /* 0x000fca0000000000 */
[----:B------:R-:W-:-:S04]  /*1930*/  IMAD.HI.U32 R27, R9, R8, RZ ;  /* 0x00000008091b7227 */ /* 0x000fc800078e00ff */
[----:B------:R-:W-:-:S04]  /*1940*/  IMAD.MOV R9, RZ, RZ, -R27 ;  /* 0x000000ffff097224 */ /* 0x000fc800078e0a1b */
[----:B------:R-:W-:-:S05]  /*1950*/  IMAD R9, R28, R9, R8 ;  /* 0x000000091c097224 */ /* 0x000fca00078e0208 */
[----:B------:R-:W-:-:S13]  /*1960*/  ISETP.GT.U32.AND P2, PT, R28, R9, PT ;  /* 0x000000091c00720c */ /* 0x000fda0003f44070 */
[----:B------:R-:W-:-:S04]  /*1970*/  @!P2 IADD3 R9, PT, PT, R9, -R28, RZ ;  /* 0x8000001c0909a210 */ /* 0x000fc80007ffe0ff */
[----:B------:R-:W-:Y:S01]  /*1980*/  ISETP.GT.U32.AND P1, PT, R28, R9, PT ;  /* 0x000000091c00720c */ /* 0x000fe20003f24070 */
[----:B------:R-:W-:-:S05]  /*1990*/  IMAD.IADD R8, R9, 0x1, -R28 ;  /* 0x0000000109087824 */ /* 0x000fca00078e0a1c */
[----:B------:R-:W-:Y:S02]  /*19a0*/  SEL R8, R8, R9, !P1 ;  /* 0x0000000908087207 */ /* 0x000fe40004800000 */
[----:B------:R-:W-:-:S03]  /*19b0*/  ISETP.NE.AND P1, PT, R22, RZ, PT ;  /* 0x000000ff1600720c */ /* 0x000fc60003f25270 */
[----:B------:R-:W-:-:S05]  /*19c0*/  @!P3 IMAD.MOV R8, RZ, RZ, -R8 ;  /* 0x000000ffff08b224 */ /* 0x000fca00078e0a08 */
[----:B------:R-:W-:-:S04]  /*19d0*/  SEL R8, R26, R8, !P1 ;  /* 0x000000081a087207 */ /* 0x000fc80004800000 */
[----:B------:R-:W-:-:S13]  /*19e0*/  ISETP.NE.AND P3, PT, R8, RZ, PT ;  /* 0x000000ff0800720c */ /* 0x000fda0003f65270 */
[----:B------:R-:W-:Y:S05]  /*19f0*/  @P3 BRA `(.L_x_44) ;  /* 0x0000000000d43947 */ /* 0x000fea0003800000 */
[----:B------:R-:W-:Y:S01]  /*1a00*/  ISETP.GE.U32.AND P6, PT, R29, R24, PT ;  /* 0x000000181d00720c */ /* 0x000fe20003fc6070 */
[----:B------:R-:W0:Y:S01]  /*1a10*/  LDCU UR6, c[0x0][0x3a0] ;  /* 0x00007400ff0677ac */ /* 0x000e220008000800 */
[----:B------:R-:W1:Y:S01]  /*1a20*/  LDC R29, c[0x0][0x3c4] ;  /* 0x0000f100ff1d7b82 */ /* 0x000e620000000800 */
[----:B------:R-:W-:Y:S01]  /*1a30*/  LOP3.LUT R25, R18, R25, RZ, 0x3c, !PT ;  /* 0x0000001912197212 */ /* 0x000fe200078e3cff */
[----:B------:R-:W-:Y:S01]  /*1a40*/  @!P2 VIADD R27, R27, 0x1 ;  /* 0x000000011b1ba836 */ /* 0x000fe20000000000 */
[----:B------:R-:W-:Y:S01]  /*1a50*/  @!P5 IADD3 R23, PT, PT, R23, 0x1, RZ ;  /* 0x000000011717d810 */ /* 0x000fe20007ffe0ff */
[----:B------:R-:W2:Y:S01]  /*1a60*/  LDCU UR7, c[0x0][0x3a4] ;  /* 0x00007480ff0777ac */ /* 0x000ea20008000800 */
[----:B------:R-:W-:Y:S02]  /*1a70*/  ISETP.GE.AND P5, PT, R25, RZ, PT ;  /* 0x000000ff1900720c */ /* 0x000fe40003fa6270 */
[----:B------:R-:W-:Y:S01]  /*1a80*/  ISETP.GE.U32.AND P3, PT, R9, R28, PT ;  /* 0x0000001c0900720c */ /* 0x000fe20003f66070 */
[----:B------:R-:W3:Y:S01]  /*1a90*/  LDCU UR8, c[0x0][0x3a8] ;  /* 0x00007500ff0877ac */ /* 0x000ee20008000800 */
[----:B------:R-:W-:-:S02]  /*1aa0*/  LOP3.LUT R19, R19, R22, RZ, 0x3c, !PT ;  /* 0x0000001613137212 */ /* 0x000fc400078e3cff */
[----:B------:R-:W-:Y:S01]  /*1ab0*/  @P6 VIADD R23, R23, 0x1 ;  /* 0x0000000117176836 */ /* 0x000fe20000000000 */
[----:B------:R-:W4:Y:S01]  /*1ac0*/  LDCU.64 UR10, c[0x0][0x3d0] ;  /* 0x00007a00ff0a77ac */ /* 0x000f220008000a00 */
[----:B------:R-:W-:-:S05]  /*1ad0*/  ISETP.GE.AND P6, PT, R19, RZ, PT ;  /* 0x000000ff1300720c */ /* 0x000fca0003fc6270 */
[----:B------:R-:W-:Y:S02]  /*1ae0*/  @!P5 IMAD.MOV R23, RZ, RZ, -R23 ;  /* 0x000000ffff17d224 */ /* 0x000fe400078e0a17 */
[----:B------:R-:W-:-:S03]  /*1af0*/  @P3 IADD3 R27, PT, PT, R27, 0x1, RZ ;  /* 0x000000011b1b3810 */ /* 0x000fc60007ffe0ff */
[----:B------:R-:W-:Y:S02]  /*1b00*/  SEL R21, R21, R23, !P4 ;  /* 0x0000001715157207 */ /* 0x000fe40006000000 */
[----:B-1----:R-:W-:Y:S01]  /*1b10*/  IABS R24, R29 ;  /* 0x0000001d00187213 */ /* 0x002fe20000000000 */
[----:B------:R-:W-:-:S03]  /*1b20*/  @!P6 IMAD.MOV R27, RZ, RZ, -R27 ;  /* 0x000000ffff1be224 */ /* 0x000fc600078e0a1b */
[----:B------:R-:W1:Y:S02]  /*1b30*/  I2F.RP R25, R24 ;  /* 0x0000001800197306 */ /* 0x000e640000209400 */
[----:B------:R-:W-:-:S06]  /*1b40*/  SEL R26, R26, R27, !P1 ;  /* 0x0000001b1a1a7207 */ /* 0x000fcc0004800000 */
[----:B-1----:R-:W1:Y:S02]  /*1b50*/  MUFU.RCP R25, R25 ;  /* 0x0000001900197308 */ /* 0x002e640000001000 */
[----:B-1----:R-:W-:-:S06]  /*1b60*/  VIADD R8, R25, 0xffffffe ;  /* 0x0ffffffe19087836 */ /* 0x002fcc0000000000 */
[----:B------:R1:W5:Y:S02]  /*1b70*/  F2I.FTZ.U32.TRUNC.NTZ R9, R8 ;  /* 0x0000000800097305 */ /* 0x000364000021f000 */
[----:B-1----:R-:W-:Y:S01]  /*1b80*/  IMAD.MOV.U32 R8, RZ, RZ, RZ ;  /* 0x000000ffff087224 */ /* 0x002fe200078e00ff */
[----:B-----5:R-:W-:-:S05]  /*1b90*/  IADD3 R19, PT, PT, RZ, -R9, RZ ;  /* 0x80000009ff137210 */ /* 0x020fca0007ffe0ff */
[----:B------:R-:W-:-:S04]  /*1ba0*/  IMAD R19, R19, R24, RZ ;  /* 0x0000001813137224 */ /* 0x000fc800078e02ff */
[----:B------:R-:W-:Y:S01]  /*1bb0*/  IMAD.HI.U32 R19, R9, R19, R8 ;  /* 0x0000001309137227 */ /* 0x000fe200078e0008 */
[----:B------:R-:W-:-:S05]  /*1bc0*/  IABS R8, R12 ;  /* 0x0000000c00087213 */ /* 0x000fca0000000000 */
[----:B------:R-:W-:-:S05]  /*1bd0*/  IMAD.HI.U32 R22, R19, R8, RZ ;  /* 0x0000000813167227 */ /* 0x000fca00078e00ff */
[----:B------:R-:W-:-:S05]  /*1be0*/  IADD3 R9, PT, PT, -R22, RZ, RZ ;  /* 0x000000ff16097210 */ /* 0x000fca0007ffe1ff */
[----:B------:R-:W-:Y:S01]  /*1bf0*/  IMAD R9, R24, R9, R8 ;  /* 0x0000000918097224 */ /* 0x000fe200078e0208 */
[----:B------:R-:W-:-:S04]  /*1c00*/  LOP3.LUT R8, R12, R29, RZ, 0x3c, !PT ;  /* 0x0000001d0c087212 */ /* 0x000fc800078e3cff */
[----:B------:R-:W-:-:S13]  /*1c10*/  ISETP.GT.U32.AND P5, PT, R24, R9, PT ;  /* 0x000000091800720c */ /* 0x000fda0003fa4070 */
[----:B------:R-:W-:Y:S02]  /*1c20*/  @!P5 IMAD.IADD R9, R9, 0x1, -R24 ;  /* 0x000000010909d824 */ /* 0x000fe400078e0a18 */
[----:B------:R-:W-:Y:S01]  /*1c30*/  @!P5 VIADD R22, R22, 0x1 ;  /* 0x000000011616d836 */ /* 0x000fe20000000000 */
[----:B------:R-:W-:Y:S02]  /*1c40*/  ISETP.GE.AND P5, PT, R8, RZ, PT ;  /* 0x000000ff0800720c */ /* 0x000fe40003fa6270 */
[----:B------:R-:W-:Y:S02]  /*1c50*/  ISETP.GE.U32.AND P4, PT, R9, R24, PT ;  /* 0x000000180900720c */ /* 0x000fe40003f86070 */
[----:B------:R-:W1:Y:S11]  /*1c60*/  LDC.64 R8, c[0x0][0x388] ;  /* 0x0000e200ff087b82 */ /* 0x000e760000000a00 */
[----:B------:R-:W-:-:S02]  /*1c70*/  @P4 IADD3 R22, PT, PT, R22, 0x1, RZ ;  /* 0x0000000116164810 */ /* 0x000fc40007ffe0ff */
[----:B------:R-:W-:-:S03]  /*1c80*/  ISETP.NE.AND P4, PT, R29, RZ, PT ;  /* 0x000000ff1d00720c */ /* 0x000fc60003f85270 */
[----:B------:R-:W-:-:S10]  /*1c90*/  @!P5 IMAD.MOV R22, RZ, RZ, -R22 ;  /* 0x000000ffff16d224 */ /* 0x000fd400078e0a16 */
[----:B------:R-:W-:-:S05]  /*1ca0*/  @!P4 LOP3.LUT R22, RZ, R29, RZ, 0x33, !PT ;  /* 0x0000001dff16c212 */ /* 0x000fca00078e33ff */
[----:B0-----:R-:W-:Y:S01]  /*1cb0*/  IMAD R22, R11, UR6, R22 ;  /* 0x000000060b167c24 */ /* 0x001fe2000f8e0216 */
[----:B------:R-:W0:Y:S03]  /*1cc0*/  LDCU UR6, c[0x0][0x3d8] ;  /* 0x00007b00ff0677ac */ /* 0x000e260008000800 */
[----:B--2---:R-:W-:-:S04]  /*1cd0*/  IMAD R19, R22, UR7, R21 ;  /* 0x0000000716137c24 */ /* 0x004fc8000f8e0215 */
[----:B---3--:R-:W-:-:S04]  /*1ce0*/  IMAD R19, R19, UR8, R26 ;  /* 0x0000000813137c24 */ /* 0x008fc8000f8e021a */
[----:B----4-:R-:W-:-:S04]  /*1cf0*/  IMAD R19, R19, UR10, R10 ;  /* 0x0000000a13137c24 */ /* 0x010fc8000f8e020a */
[----:B------:R-:W-:-:S04]  /*1d00*/  IMAD R19, R19, UR11, R14 ;  /* 0x0000000b13137c24 */ /* 0x000fc8000f8e020e */
[----:B0-----:R-:W-:-:S04]  /*1d10*/  IMAD R19, R19, UR6, R20 ;  /* 0x0000000613137c24 */ /* 0x001fc8000f8e0214 */
[----:B-1----:R-:W-:-:S06]  /*1d20*/  IMAD.WIDE R8, R19, 0x4, R8 ;  /* 0x0000000413087825 */ /* 0x002fcc00078e0208 */
[----:B------:R-:W2:Y:S02]  /*1d30*/  LDG.E R8, desc[UR4][R8.64] ;  /* 0x0000000408087981 */ /* 0x000ea4000c1e1900 */
[----:B--2---:R-:W-:-:S07]  /*1d40*/  FADD R15, R15, R8 ;  /* 0x000000080f0f7221 */ /* 0x004fce0000000000 */
.L_x_44:
[----:B------:R-:W-:Y:S05]  /*1d50*/  BSYNC.RECONVERGENT B3 ;  /* 0x0000000000037941 */ /* 0x000fea0003800200 */
.L_x_43:
[----:B------:R-:W-:-:S05]  /*1d60*/  VIADD R20, R20, 0x1 ;  /* 0x0000000114147836 */ /* 0x000fca0000000000 */
[----:B------:R-:W-:-:S13]  /*1d70*/  ISETP.GE.AND P1, PT, R20, R17, PT ;  /* 0x000000111400720c */ /* 0x000fda0003f26270 */
[----:B------:R-:W-:Y:S05]  /*1d80*/  @!P1 BRA `(.L_x_45) ;  /* 0xfffffff800389947 */ /* 0x000fea000383ffff */
.L_x_42:
[----:B------:R-:W-:Y:S05]  /*1d90*/  BSYNC.RECONVERGENT B2 ;  /* 0x0000000000027941 */ /* 0x000fea0003800200 */
.L_x_41:
[----:B------:R-:W-:-:S04]  /*1da0*/  IADD3 R14, PT, PT, R14, 0x1, RZ ;  /* 0x000000010e0e7810 */ /* 0x000fc80007ffe0ff */
[----:B------:R-:W-:-:S13]  /*1db0*/  ISETP.GE.AND P0, PT, R14, R16, PT ;  /* 0x000000100e00720c */ /* 0x000fda0003f06270 */
[----:B------:R-:W-:Y:S05]  /*1dc0*/  @!P0 BRA `(.L_x_46) ;  /* 0xfffffff400b08947 */ /* 0x000fea000383ffff */
.L_x_40:
[----:B------:R-:W-:Y:S05]  /*1dd0*/  BSYNC.RECONVERGENT B1 ;  /* 0x0000000000017941 */ /* 0x000fea0003800200 */
.L_x_39:
[----:B------:R-:W-:-:S05]  /*1de0*/  VIADD R10, R10, 0x1 ;  /* 0x000000010a0a7836 */ /* 0x000fca0000000000 */
[----:B------:R-:W-:-:S13]  /*1df0*/  ISETP.GE.AND P0, PT, R10, R13, PT ;  /* 0x0000000d0a00720c */ /* 0x000fda0003f06270 */
[----:B------:R-:W-:Y:S05]  /*1e00*/  @!P0 BRA `(.L_x_47) ;  /* 0xfffffff400848947 */ /* 0x000fea000383ffff */
.L_x_38:
[----:B------:R-:W-:Y:S05]  /*1e10*/  BSYNC.RECONVERGENT B0 ;  /* 0x0000000000007941 */ /* 0x000fea0003800200 */
.L_x_37:
[----:B------:R-:W0:Y:S01]  /*1e20*/  LDC.64 R4, c[0x0][0x3e0] ;  /* 0x0000f800ff047b82 */ /* 0x000e220000000a00 */
[----:B------:R-:W1:Y:S01]  /*1e30*/  LDCU UR6, c[0x0][0x370] ;  /* 0x00006e00ff0677ac */ /* 0x000e620008000800 */
[----:B------:R-:W2:Y:S01]  /*1e40*/  LDCU UR7, c[0x0][0x380] ;  /* 0x00007000ff0777ac */ /* 0x000ea20008000800 */
[----:B0-----:R-:W-:-:S04]  /*1e50*/  IMAD.WIDE R4, R3, 0x4, R4 ;  /* 0x0000000403047825 */ /* 0x001fc800078e0204 */
[----:B-1----:R-:W-:Y:S01]  /*1e60*/  IMAD R3, R0, UR6, R3 ;  /* 0x0000000600037c24 */ /* 0x002fe2000f8e0203 */
[----:B------:R1:W-:Y:S04]  /*1e70*/  STG.E desc[UR4][R4.64], R15 ;  /* 0x0000000f04007986 */ /* 0x0003e8000c101904 */
[----:B--2---:R-:W-:-:S13]  /*1e80*/  ISETP.GE.AND P0, PT, R3, UR7, PT ;  /* 0x0000000703007c0c */ /* 0x004fda000bf06270 */
[----:B-1----:R-:W-:Y:S05]  /*1e90*/  @!P0 BRA `(.L_x_48) ;  /* 0xffffffe0007c8947 */ /* 0x002fea000383ffff */
[----:B------:R-:W-:Y:S05]  /*1ea0*/  EXIT ;  /* 0x000000000000794d */ /* 0x000fea0003800000 */
.L_x_49:
        /* <DEDUP_REMOVED lines=13> */
.L_x_95:


//--------------------- .text._Z14vol2col_kernelIfEviPKT_iiiiiiiiiiiiiiiiiiPS0_ --------------------------
	.section	.text._Z14vol2col_kernelIfEviPKT_iiiiiiiiiiiiiiiiiiPS0_,"ax",@progbits
	.align	128
        .global         _Z14vol2col_kernelIfEviPKT_iiiiiiiiiiiiiiiiiiPS0_
        .type           _Z14vol2col_kernelIfEviPKT_iiiiiiiiiiiiiiiiiiPS0_,@function
        .size           _Z14vol2col_kernelIfEviPKT_iiiiiiiiiiiiiiiiiiPS0_,(.L_x_96 - _Z14vol2col_kernelIfEviPKT_iiiiiiiiiiiiiiiiiiPS0_)
        .other          _Z14vol2col_kernelIfEviPKT_iiiiiiiiiiiiiiiiiiPS0_,@"STO_CUDA_ENTRY STV_DEFAULT"
_Z14vol2col_kernelIfEviPKT_iiiiiiiiiiiiiiiiiiPS0_:
.text._Z14vol2col_kernelIfEviPKT_iiiiiiiiiiiiiiiiiiPS0_:
        /* <DEDUP_REMOVED lines=22> */
.L_x_60:
        /* <DEDUP_REMOVED lines=121> */
.L_x_59:
        /* <DEDUP_REMOVED lines=8> */
.L_x_58:
[----:B0-----:R-:W0:Y:S02]  /*0970*/  LDC R21, c[0x0][0x3a4] ;  /* 0x0000e900ff157b82 */ /* 0x001e240000000800 */
[----:B0-----:R-:W-:-:S13]  /*0980*/  ISETP.GE.AND P0, PT, R21, 0x1, PT ;  /* 0x000000011500780c */ /* 0x001fda0003f06270 */
[----:B-1----:R-:W-:Y:S05]  /*0990*/  @!P0 BRA `(.L_x_52) ;  /* 0x0000000800988947 */ /* 0x002fea0003800000 */
        /* <DEDUP_REMOVED lines=21> */
.L_x_54:
[----:B0-----:R-:W0:Y:S01]  /*0af0*/  LDCU UR4, c[0x0][0x3c8] ;  /* 0x00007900ff0477ac */ /* 0x001e220008000800 */
[----:B------:R-:W-:Y:S01]  /*0b00*/  IMAD.MOV.U32 R25, RZ, RZ, RZ ;  /* 0x000000ffff197224 */ /* 0x000fe200078e00ff */
        /* <DEDUP_REMOVED lines=14> */
[----:B------:R-:W-:-:S05]  /*0bf0*/  @P1 LEA.HI.X R15, R15, R3, R16, 0x2, P2 ;  /* 0x000000030f0f1211 */ /* 0x000fca00010f1410 */
[----:B------:R1:W2:Y:S01]  /*0c00*/  @P1 LDG.E R25, desc[UR8][R14.64] ;  /* 0x000000080e191981 */ /* 0x0002a2000c1e1900 */
        /* <DEDUP_REMOVED lines=9> */
[----:B------:R-:W-:Y:S02]  /*0ca0*/  @P2 IMAD R16, R27, UR4, R22 ;  /* 0x000000041b102c24 */ /* 0x000fe4000f8e0216 */
[----:B------:R-:W-:-:S03]  /*0cb0*/  IMAD.MOV.U32 R27, RZ, RZ, RZ ;  /* 0x000000ffff1b7224 */ /* 0x000fc600078e00ff */
[----:B------:R-:W-:-:S04]  /*0cc0*/  @P2 IADD3 R17, P4, PT, R8, R16, RZ ;  /* 0x0000001008112210 */ /* 0x000fc80007f9e0ff */
[----:B------:R-:W-:Y:S02]  /*0cd0*/  @P2 LEA.HI.X.SX32 R28, R16, R9, 0x1, P4 ;  /* 0x00000009101c2211 */ /* 0x000fe400020f0eff */
[----:B------:R-:W-:-:S04]  /*0ce0*/  @P2 LEA R16, P4, R17, R2, 0x2 ;  /* 0x0000000211102211 */ /* 0x000fc800078810ff */
[----:B------:R-:W-:Y:S01]  /*0cf0*/  @P2 LEA.HI.X R17, R17, R3, R28, 0x2, P4 ;  /* 0x0000000311112211 */ /* 0x000fe200020f141c */
[----:B--2---:R0:W-:Y:S04]  /*0d00*/  STG.E desc[UR8][R14.64], R25 ;  /* 0x000000190e007986 */ /* 0x0041e8000c101908 */
[----:B------:R1:W2:Y:S01]  /*0d10*/  @P2 LDG.E R27, desc[UR8][R16.64] ;  /* 0x00000008101b2981 */ /* 0x0002a2000c1e1900 */
[----:B------:R-:W-:Y:S01]  /*0d20*/  IMAD.MOV.U32 R29, RZ, RZ, RZ ;  /* 0x000000ffff1d7224 */ /* 0x000fe200078e00ff */
[----:B0-----:R-:W-:Y:S01]  /*0d30*/  IADD3 R14, P2, PT, R26, UR10, RZ ;  /* 0x0000000a1a0e7c10 */ /* 0x001fe2000ff5e0ff */
        /* <DEDUP_REMOVED lines=8> */
[----:B-1----:R-:W-:-:S04]  /*0dc0*/  @P2 IADD3 R17, P4, PT, R8, R23, RZ ;  /* 0x0000001708112210 */ /* 0x002fc80007f9e0ff */
[----:B------:R-:W-:Y:S02]  /*0dd0*/  @P2 LEA.HI.X.SX32 R26, R23, R9, 0x1, P4 ;  /* 0x00000009171a2211 */ /* 0x000fe400020f0eff */
[----:B------:R-:W-:-:S04]  /*0de0*/  @P2 LEA R16, P4, R17, R2, 0x2 ;  /* 0x0000000211102211 */ /* 0x000fc800078810ff */
[----:B------:R-:W-:Y:S01]  /*0df0*/  @P2 LEA.HI.X R17, R17, R3, R26, 0x2, P4 ;  /* 0x0000000311112211 */ /* 0x000fe200020f141a */
[----:B--2---:R0:W-:Y:S04]  /*0e00*/  STG.E desc[UR8][R14.64], R27 ;  /* 0x0000001b0e007986 */ /* 0x0041e8000c101908 */
[----:B------:R1:W2:Y:S01]  /*0e10*/  @P2 LDG.E R29, desc[UR8][R16.64] ;  /* 0x00000008101d2981 */ /* 0x0002a2000c1e1900 */
[----:B------:R-:W-:-:S04]  /*0e20*/  VIADD R26, R24, 0x3 ;  /* 0x00000003181a7836 */ /* 0x000fc80000000000 */
[----:B------:R-:W-:Y:S01]  /*0e30*/  IMAD R23, R26, UR4, R7 ;  /* 0x000000041a177c24 */ /* 0x000fe2000f8e0207 */
[----:B0-----:R-:W-:-:S04]  /*0e40*/  IADD3 R14, P2, PT, R14, UR10, RZ ;  /* 0x0000000a0e0e7c10 */ /* 0x001fc8000ff5e0ff */
[----:B------:R-:W-:Y:S02]  /*0e50*/  LOP3.LUT R25, R18, R23, RZ, 0xfc, !PT ;  /* 0x0000001712197212 */ /* 0x000fe400078efcff */
[----:B------:R-:W-:Y:S02]  /*0e60*/  IADD3.X R15, PT, PT, R15, UR5, RZ, P2, !PT ;  /* 0x000000050f0f7c10 */ /* 0x000fe400097fe4ff */
[----:B------:R-:W-:Y:S01]  /*0e70*/  ISETP.GT.AND P1, PT, R25, -0x1, !P1 ;  /* 0xffffffff1900780c */ /* 0x000fe20004f24270 */
[----:B------:R-:W-:-:S03]  /*0e80*/  IMAD.MOV.U32 R25, RZ, RZ, RZ ;  /* 0x000000ffff197224 */ /* 0x000fc600078e00ff */
        /* <DEDUP_REMOVED lines=8> */
[----:B------:R-:W2:Y:S01]  /*0f10*/  @P1 LDG.E R25, desc[UR8][R16.64] ;  /* 0x0000000810191981 */ /* 0x000ea2000c1e1900 */
[----:B------:R-:W-:Y:S01]  /*0f20*/  VIADD R24, R24, 0x4 ;  /* 0x0000000418187836 */ /* 0x000fe20000000000 */
[----:B0-----:R-:W-:-:S04]  /*0f30*/  IADD3 R14, P1, PT, R14, UR10, RZ ;  /* 0x0000000a0e0e7c10 */ /* 0x001fc8000ff3e0ff */
[----:B------:R-:W-:Y:S02]  /*0f40*/  IADD3.X R15, PT, PT, R15, UR5, RZ, P1, !PT ;  /* 0x000000050f0f7c10 */ /* 0x000fe40008ffe4ff */
[----:B------:R-:W-:Y:S02]  /*0f50*/  ISETP.GE.AND P1, PT, R24, R21, PT ;  /* 0x000000151800720c */ /* 0x000fe40003f26270 */
[----:B------:R-:W-:-:S04]  /*0f60*/  IADD3 R26, P2, PT, R14, UR10, RZ ;  /* 0x0000000a0e1a7c10 */ /* 0x000fc8000ff5e0ff */
[----:B------:R-:W-:Y:S01]  /*0f70*/  IADD3.X R23, PT, PT, R15, UR5, RZ, P2, !PT ;  /* 0x000000050f177c10 */ /* 0x000fe200097fe4ff */
[----:B--2---:R0:W-:Y:S06]  /*0f80*/  STG.E desc[UR8][R14.64], R25 ;  /* 0x000000190e007986 */ /* 0x0041ec000c101908 */
[----:B------:R-:W-:Y:S05]  /*0f90*/  @!P1 BRA `(.L_x_54) ;  /* 0xfffffff800d49947 */ /* 0x000fea000383ffff */
[----:B0-----:R-:W-:Y:S02]  /*0fa0*/  IMAD.MOV.U32 R25, RZ, RZ, R26 ;  /* 0x000000ffff197224 */ /* 0x001fe400078e001a */
[----:B------:R-:W-:-:S07]  /*0fb0*/  IMAD.MOV.U32 R28, RZ, RZ, R23 ;  /* 0x000000ffff1c7224 */ /* 0x000fce00078e0017 */
.L_x_53:
[----:B------:R-:W0:Y:S02]  /*0fc0*/  LDCU UR4, c[0x0][0x3a4] ;  /* 0x00007480ff0477ac */ /* 0x000e240008000800 */
[----:B0-----:R-:W-:-:S04]  /*0fd0*/  IADD3 R14, PT, PT, -R24, UR4, RZ ;  /* 0x00000004180e7c10 */ /* 0x001fc8000fffe1ff */
[----:B------:R-:W-:-:S13]  /*0fe0*/  ISETP.GT.AND P1, PT, R14, 0x1, PT ;  /* 0x000000010e00780c */ /* 0x000fda0003f24270 */
[----:B------:R-:W-:Y:S05]  /*0ff0*/  @!P1 BRA `(.L_x_55) ;  /* 0x0000000000a09947 */ /* 0x000fea0003800000 */
[----:B------:R-:W0:Y:S01]  /*1000*/  LDCU UR6, c[0x0][0x3c8] ;  /* 0x00007900ff0677ac */ /* 0x000e220008000800 */
[----:B------:R-:W-:Y:S01]  /*1010*/  IMAD.MOV.U32 R27, RZ, RZ, RZ ;  /* 0x000000ffff1b7224 */ /* 0x000fe200078e00ff */
        /* <DEDUP_REMOVED lines=13> */
[----:B------:R-:W-:Y:S02]  /*10f0*/  VIADD R21, R24, 0x1 ;  /* 0x0000000118157836 */ /* 0x000fe40000000000 */
[----:B------:R-:W-:Y:S02]  /*1100*/  IMAD.MOV.U32 R24, RZ, RZ, R26 ;  /* 0x000000ffff187224 */ /* 0x000fe400078e001a */
[----:B------:R-:W-:Y:S02]  /*1110*/  IMAD R16, R21, UR6, R7 ;  /* 0x0000000615107c24 */ /* 0x000fe4000f8e0207 */
[----:B------:R-:W-:Y:S02]  /*1120*/  IMAD.MOV.U32 R25, RZ, RZ, R23 ;  /* 0x000000ffff197224 */ /* 0x000fe400078e0017 */
[----:B------:R-:W-:Y:S01]  /*1130*/  IMAD.MOV.U32 R29, RZ, RZ, RZ ;  /* 0x000000ffff1d7224 */ /* 0x000fe200078e00ff */
        /* <DEDUP_REMOVED lines=9> */
[----:B--2---:R0:W-:Y:S04]  /*11d0*/  STG.E desc[UR8][R24.64], R27 ;  /* 0x0000001b18007986 */ /* 0x0041e8000c101908 */
[----:B------:R-:W2:Y:S01]  /*11e0*/  @P0 LDG.E R29, desc[UR8][R16.64] ;  /* 0x00000008101d0981 */ /* 0x000ea2000c1e1900 */
[----:B------:R-:W-:-:S04]  /*11f0*/  IADD3 R14, P0, PT, R26, UR10, RZ ;  /* 0x0000000a1a0e7c10 */ /* 0x000fc8000ff1e0ff */
[----:B------:R-:W-:Y:S02]  /*1200*/  IADD3.X R15, PT, PT, R23, UR5, RZ, P0, !PT ;  /* 0x00000005170f7c10 */ /* 0x000fe400087fe4ff */
[----:B------:R-:W-:Y:S01]  /*1210*/  IADD3 R26, P1, PT, R14, UR10, RZ ;  /* 0x0000000a0e1a7c10 */ /* 0x000fe2000ff3e0ff */
[----:B0-----:R-:W-:Y:S01]  /*1220*/  VIADD R24, R21, 0x1 ;  /* 0x0000000115187836 */ /* 0x001fe20000000000 */
[----:B------:R-:W-:Y:S02]  /*1230*/  PLOP3.LUT P0, PT, PT, PT, PT, 0x8, 0x80 ;  /* 0x000000000080781c */ /* 0x000fe40003f0e170 */
[----:B------:R-:W-:Y:S01]  /*1240*/  IADD3.X R23, PT, PT, R15, UR5, RZ, P1, !PT ;  /* 0x000000050f177c10 */ /* 0x000fe20008ffe4ff */
[----:B------:R-:W-:-:S04]  /*1250*/  IMAD.MOV.U32 R25, RZ, RZ, R26 ;  /* 0x000000ffff197224 */ /* 0x000fc800078e001a */
[----:B------:R-:W-:Y:S01]  /*1260*/  IMAD.MOV.U32 R28, RZ, RZ, R23 ;  /* 0x000000ffff1c7224 */ /* 0x000fe200078e0017 */
[----:B--2---:R0:W-:Y:S06]  /*1270*/  STG.E desc[UR8][R14.64], R29 ;  /* 0x0000001d0e007986 */ /* 0x0041ec000c101908 */
.L_x_55:
[----:B------:R-:W-:-:S13]  /*1280*/  ISETP.LT.OR P0, PT, R24, UR4, P0 ;  /* 0x0000000418007c0c */ /* 0x000fda0008701670 */
[----:B------:R-:W-:Y:S05]  /*1290*/  @!P0 BRA `(.L_x_52) ;  /* 0x0000000000588947 */ /* 0x000fea0003800000 */
[----:B------:R-:W1:Y:S01]  /*12a0*/  LDC R17, c[0x0][0x3c8] ;  /* 0x0000f200ff117b82 */ /* 0x000e620000000800 */
[----:B------:R-:W2:Y:S01]  /*12b0*/  LDCU UR4, c[0x0][0x390] ;  /* 0x00007200ff0477ac */ /* 0x000ea20008000800 */
[----:B------:R-:W-:Y:S01]  /*12c0*/  BSSY.RECONVERGENT B0, `(.L_x_56) ;  /* 0x0000010000007945 */ /* 0x000fe20003800200 */
[----:B0-----:R-:W-:Y:S02]  /*12d0*/  IMAD.MOV.U32 R15, RZ, RZ, RZ ;  /* 0x000000ffff0f7224 */ /* 0x001fe400078e00ff */
[----:B------:R-:W-:Y:S01]  /*12e0*/  IMAD.MOV.U32 R27, RZ, RZ, R23 ;  /* 0x000000ffff1b7224 */ /* 0x000fe200078e0017 */
[----:B--2---:R-:W-:Y:S01]  /*12f0*/  ISETP.GE.AND P0, PT, R12, UR4, PT ;  /* 0x000000040c007c0c */ /* 0x004fe2000bf06270 */
[----:B-1----:R-:W-:-:S05]  /*1300*/  IMAD R14, R24, R17, R7 ;  /* 0x00000011180e7224 */ /* 0x002fca00078e0207 */
[----:B------:R-:W-:-:S04]  /*1310*/  LOP3.LUT R18, R18, R14, RZ, 0xfc, !PT ;  /* 0x0000000e12127212 */ /* 0x000fc800078efcff */
[----:B------:R-:W-:-:S04]  /*1320*/  ISETP.GT.AND P0, PT, R18, -0x1, !P0 ;  /* 0xffffffff1200780c */ /* 0x000fc80004704270 */
[----:B------:R-:W-:-:S04]  /*1330*/  ISETP.LT.AND P0, PT, R20, R13, P0 ;  /* 0x0000000d1400720c */ /* 0x000fc80000701270 */
[----:B------:R-:W-:-:S13]  /*1340*/  ISETP.LT.AND P0, PT, R14, R19, P0 ;  /* 0x000000130e00720c */ /* 0x000fda0000701270 */
[----:B------:R-:W-:Y:S05]  /*1350*/  @!P0 BRA `(.L_x_57) ;  /* 0x0000000000188947 */ /* 0x000fea0003800000 */
[----:B------:R-:W-:-:S05]  /*1360*/  IMAD R22, R24, R17, R22 ;  /* 0x0000001118167224 */ /* 0x000fca00078e0216 */
[----:B------:R-:W-:-:S04]  /*1370*/  IADD3 R13, P0, PT, R8, R22, RZ ;  /* 0x00000016080d7210 */ /* 0x000fc80007f1e0ff */
[----:B------:R-:W-:Y:S02]  /*1380*/  LEA.HI.X.SX32 R22, R22, R9, 0x1, P0 ;  /* 0x0000000916167211 */ /* 0x000fe400000f0eff */
[----:B------:R-:W-:-:S04]  /*1390*/  LEA R14, P0, R13, R2, 0x2 ;  /* 0x000000020d0e7211 */ /* 0x000fc800078010ff */
[----:B------:R-:W-:-:S06]  /*13a0*/  LEA.HI.X R15, R13, R3, R22, 0x2, P0 ;  /* 0x000000030d0f7211 */ /* 0x000fcc00000f1416 */
[----:B------:R0:W5:Y:S03]  /*13b0*/  LDG.E R15, desc[UR8][R14.64] ;  /* 0x000000080e0f7981 */ /* 0x000166000c1e1900 */
.L_x_57:
[----:B------:R-:W-:Y:S05]  /*13c0*/  BSYNC.RECONVERGENT B0 ;  /* 0x0000000000007941 */ /* 0x000fea0003800200 */
.L_x_56:
[----:B-----5:R1:W-:Y:S01]  /*13d0*/  STG.E desc[UR8][R26.64], R15 ;  /* 0x0000000f1a007986 */ /* 0x0203e2000c101908 */
[----:B------:R-:W-:-:S04]  /*13e0*/  IADD3 R25, P0, PT, R26, UR10, RZ ;  /* 0x0000000a1a197c10 */ /* 0x000fc8000ff1e0ff */
[----:B------:R-:W-:-:S09]  /*13f0*/  IADD3.X R28, PT, PT, R23, UR5, RZ, P0, !PT ;  /* 0x00000005171c7c10 */ /* 0x000fd200087fe4ff */
.L_x_52:
[----:B------:R-:W2:Y:S01]  /*1400*/  LDCU UR4, c[0x0][0x3a0] ;  /* 0x00007400ff0477ac */ /* 0x000ea20008000800 */
[----:B------:R-:W-:-:S05]  /*1410*/  VIADD R10, R10, 0x1 ;  /* 0x000000010a0a7836 */ /* 0x000fca0000000000 */
[----:B--2---:R-:W-:-:S13]  /*1420*/  ISETP.GE.AND P0, PT, R10, UR4, PT ;  /* 0x000000040a007c0c */ /* 0x004fda000bf06270 */
[----:B------:R-:W-:Y:S05]  /*1430*/  @!P0 BRA `(.L_x_58) ;  /* 0xfffffff4004c8947 */ /* 0x000fea000383ffff */
.L_x_51:
        /* <DEDUP_REMOVED lines=8> */
.L_x_50:
        /* <DEDUP_REMOVED lines=8> */
.L_x_61:
        /* <DEDUP_REMOVED lines=12> */
.L_x_96:


//--------------------- .text._Z13vol2im_kernelIN3c104HalfEfEviPKT_iiiiiiiiiiiiiiiiiiiPS2_ --------------------------
	.section	.text._Z13vol2im_kernelIN3c104HalfEfEviPKT_iiiiiiiiiiiiiiiiiiiPS2_,"ax",@progbits
	.align	128
        .global         _Z13vol2im_kernelIN3c104HalfEfEviPKT_iiiiiiiiiiiiiiiiiiiPS2_
        .type           _Z13vol2im_kernelIN3c104HalfEfEviPKT_iiiiiiiiiiiiiiiiiiiPS2_,@function
        .size           _Z13vol2im_kernelIN3c104HalfEfEviPKT_iiiiiiiiiiiiiiiiiiiPS2_,(.L_x_97 - _Z13vol2im_kernelIN3c104HalfEfEviPKT_iiiiiiiiiiiiiiiiiiiPS2_)
        .other          _Z13vol2im_kernelIN3c104HalfEfEviPKT_iiiiiiiiiiiiiiiiiiiPS2_,@"STO_CUDA_ENTRY STV_DEFAULT"
_Z13vol2im_kernelIN3c104HalfEfEviPKT_iiiiiiiiiiiiiiiiiiiPS2_:
.text._Z13vol2im_kernelIN3c104HalfEfEviPKT_iiiiiiiiiiiiiiiiiiiPS2_:
        /* <DEDUP_REMOVED lines=9> */
.L_x_79:
        /* <DEDUP_REMOVED lines=149> */
.L_x_63:
[----:B------:R-:W-:Y:S05]  /*09e0*/  BSYNC.RECONVERGENT B0 ;  /* 0x0000000000007941 */ /* 0x000fea0003800200 */
.L_x_62:
        /* <DEDUP_REMOVED lines=29> */
.L_x_65:
[----:B------:R-:W-:Y:S05]  /*0bc0*/  BSYNC.RECONVERGENT B0 ;  /* 0x0000000000007941 */ /* 0x000fea0003800200 */
.L_x_64:
        /* <DEDUP_REMOVED lines=30> */
.L_x_67:
[----:B------:R-:W-:Y:S05]  /*0db0*/  BSYNC.RECONVERGENT B0 ;  /* 0x0000000000007941 */ /* 0x000fea0003800200 */
.L_x_66:
        /* <DEDUP_REMOVED lines=102> */
.L_x_78:
[----:B------:R-:W-:Y:S01]  /*1420*/  ISETP.GE.AND P0, PT, R7, R16, PT ;  /* 0x000000100700720c */ /* 0x000fe20003f06270 */
[----:B------:R-:W-:-:S12]  /*1430*/  BSSY.RECONVERGENT B1, `(.L_x_70) ;  /* 0x000009b000017945 */ /* 0x000fd80003800200 */
[----:B------:R-:W-:Y:S05]  /*1440*/  @P0 BRA `(.L_x_71) ;  /* 0x0000000800640947 */ /* 0x000fea0003800000 */
[----:B------:R-:W0:Y:S01]  /*1450*/  LDCU UR6, c[0x0][0x3b8] ;  /* 0x00007700ff0677ac */ /* 0x000e220008000800 */
[----:B------:R-:W-:Y:S02]  /*1460*/  IMAD.MOV R12, RZ, RZ, -R10 ;  /* 0x000000ffff0c7224 */ /* 0x000fe400078e0a0a */
[----:B------:R-:W-:Y:S02]  /*1470*/  IMAD.MOV.U32 R14, RZ, RZ, R7 ;  /* 0x000000ffff0e7224 */ /* 0x000fe400078e0007 */
[----:B0-----:R-:W-:-:S07]  /*1480*/  IMAD R12, R12, UR6, R5 ;  /* 0x000000060c0c7c24 */ /* 0x001fce000f8e0205 */
.L_x_77:
        /* <DEDUP_REMOVED lines=30> */
.L_x_76:
        /* <DEDUP_REMOVED lines=108> */
[----:B------:R-:W2:Y:S02]  /*1d30*/  LDG.E.U16 R8, desc[UR4][R8.64] ;  /* 0x0000000408087981 */ /* 0x000ea4000c1e1500 */
[----:B--2---:R-:W-:-:S05]  /*1d40*/  HADD2.F32 R22, -RZ, R8.H0_H0 ;  /* 0x20000008ff167230 */ /* 0x004fca0000004100 */
[----:B------:R-:W-:-:S07]  /*1d50*/  FADD R15, R15, R22 ;  /* 0x000000160f0f7221 */ /* 0x000fce0000000000 */
.L_x_75:
[----:B------:R-:W-:Y:S05]  /*1d60*/  BSYNC.RECONVERGENT B3 ;  /* 0x0000000000037941 */ /* 0x000fea0003800200 */
.L_x_74:
[----:B------:R-:W-:-:S05]  /*1d70*/  VIADD R20, R20, 0x1 ;  /* 0x0000000114147836 */ /* 0x000fca0000000000 */
[----:B------:R-:W-:-:S13]  /*1d80*/  ISETP.GE.AND P1, PT, R20, R17, PT ;  /* 0x000000111400720c */ /* 0x000fda0003f26270 */
[----:B------:R-:W-:Y:S05]  /*1d90*/  @!P1 BRA `(.L_x_76) ;  /* 0xfffffff800349947 */ /* 0x000fea000383ffff */
.L_x_73:
[----:B------:R-:W-:Y:S05]  /*1da0*/  BSYNC.RECONVERGENT B2 ;  /* 0x0000000000027941 */ /* 0x000fea0003800200 */
.L_x_72:
[----:B------:R-:W-:-:S04]  /*1db0*/  IADD3 R14, PT, PT, R14, 0x1, RZ ;  /* 0x000000010e0e7810 */ /* 0x000fc80007ffe0ff */
[----:B------:R-:W-:-:S13]  /*1dc0*/  ISETP.GE.AND P0, PT, R14, R16, PT ;  /* 0x000000100e00720c */ /* 0x000fda0003f06270 */
[----:B------:R-:W-:Y:S05]  /*1dd0*/  @!P0 BRA `(.L_x_77) ;  /* 0xfffffff400ac8947 */ /* 0x000fea000383ffff */
.L_x_71:
[----:B------:R-:W-:Y:S05]  /*1de0*/  BSYNC.RECONVERGENT B1 ;  /* 0x0000000000017941 */ /* 0x000fea0003800200 */
.L_x_70:
[----:B------:R-:W-:-:S05]  /*1df0*/  VIADD R10, R10, 0x1 ;  /* 0x000000010a0a7836 */ /* 0x000fca0000000000 */
[----:B------:R-:W-:-:S13]  /*1e00*/  ISETP.GE.AND P0, PT, R10, R13, PT ;  /* 0x0000000d0a00720c */ /* 0x000fda0003f06270 */
[----:B------:R-:W-:Y:S05]  /*1e10*/  @!P0 BRA `(.L_x_78) ;  /* 0xfffffff400808947 */ /* 0x000fea000383ffff */
.L_x_69:
[----:B------:R-:W-:Y:S05]  /*1e20*/  BSYNC.RECONVERGENT B0 ;  /* 0x0000000000007941 */ /* 0x000fea0003800200 */
.L_x_68:
[----:B------:R-:W0:Y:S01]  /*1e30*/  LDC.64 R4, c[0x0][0x3e0] ;  /* 0x0000f800ff047b82 */ /* 0x000e220000000a00 */
[----:B------:R-:W1:Y:S01]  /*1e40*/  LDCU UR6, c[0x0][0x370] ;  /* 0x00006e00ff0677ac */ /* 0x000e620008000800 */
[----:B------:R-:W-:Y:S01]  /*1e50*/  F2FP.F16.F32.PACK_AB R15, RZ, R15 ;  /* 0x0000000fff0f723e */ /* 0x000fe200000000ff */
[----:B------:R-:W2:Y:S01]  /*1e60*/  LDCU UR7, c[0x0][0x380] ;  /* 0x00007000ff0777ac */ /* 0x000ea20008000800 */
[----:B0-----:R-:W-:-:S04]  /*1e70*/  IMAD.WIDE R4, R3, 0x2, R4 ;  /* 0x0000000203047825 */ /* 0x001fc800078e0204 */
[----:B-1----:R-:W-:Y:S01]  /*1e80*/  IMAD R3, R0, UR6, R3 ;  /* 0x0000000600037c24 */ /* 0x002fe2000f8e0203 */
[----:B------:R1:W-:Y:S04]  /*1e90*/  STG.E.U16 desc[UR4][R4.64], R15 ;  /* 0x0000000f04007986 */ /* 0x0003e8000c101504 */
[----:B--2---:R-:W-:-:S13]  /*1ea0*/  ISETP.GE.AND P0, PT, R3, UR7, PT ;  /* 0x0000000703007c0c */ /* 0x004fda000bf06270 */
[----:B-1----:R-:W-:Y:S05]  /*1eb0*/  @!P0 BRA `(.L_x_79) ;  /* 0xffffffe000748947 */ /* 0x002fea000383ffff */
[----:B------:R-:W-:Y:S05]  /*1ec0*/  EXIT ;  /* 0x000000000000794d */ /* 0x000fea0003800000 */
.L_x_80:
        /* <DEDUP_REMOVED lines=11> */
.L_x_97:


//--------------------- .text._Z14vol2col_kernelIN3c104HalfEEviPKT_iiiiiiiiiiiiiiiiiiPS2_ --------------------------
	.section	.text._Z14vol2col_kernelIN3c104HalfEEviPKT_iiiiiiiiiiiiiiiiiiPS2_,"ax",@progbits
	.align	128
        .global         _Z14vol2col_kernelIN3c104HalfEEviPKT_iiiiiiiiiiiiiiiiiiPS2_
        .type           _Z14vol2col_kernelIN3c104HalfEEviPKT_iiiiiiiiiiiiiiiiiiPS2_,@function
        .size           _Z14vol2col_kernelIN3c104HalfEEviPKT_iiiiiiiiiiiiiiiiiiPS2_,(.L_x_98 - _Z14vol2col_kernelIN3c104HalfEEviPKT_iiiiiiiiiiiiiiiiiiPS2_)
        .other          _Z14vol2col_kernelIN3c104HalfEEviPKT_iiiiiiiiiiiiiiiiiiPS2_,@"STO_CUDA_ENTRY STV_DEFAULT"
_Z14vol2col_kernelIN3c104HalfEEviPKT_iiiiiiiiiiiiiiiiiiPS2_:
.text._Z14vol2col_kernelIN3c104HalfEEviPKT_iiiiiiiiiiiiiiiiiiPS2_:
        /* <DEDUP_REMOVED lines=22> */
.L_x_91:
        /* <DEDUP_REMOVED lines=121> */
.L_x_90:
        /* <DEDUP_REMOVED lines=8> */
.L_x_89:
        /* <DEDUP_REMOVED lines=24> */
.L_x_85:
        /* <DEDUP_REMOVED lines=11> */
[----:B------:R-:W-:Y:S01]  /*0ba0*/  @P1 IMAD R14, R24, UR4, R22 ;  /* 0x00000004180e1c24 */ /* 0x000fe2000f8e0216 */
[----:B------:R-:W-:-:S04]  /*0bb0*/  @!P1 PRMT R25, RZ, 0x7610, R25 ;  /* 0x00007610ff199816 */ /* 0x000fc80000000019 */
[----:B------:R-:W-:-:S04]  /*0bc0*/  @P1 IADD3 R15, P2, PT, R8, R14, RZ ;  /* 0x0000000e080f1210 */ /* 0x000fc80007f5e0ff */
[----:B------:R-:W-:Y:S02]  /*0bd0*/  @P1 LEA.HI.X.SX32 R16, R14, R9, 0x1, P2 ;  /* 0x000000090e101211 */ /* 0x000fe400010f0eff */
[----:B------:R-:W-:-:S04]  /*0be0*/  @P1 LEA R14, P2, R15, R2, 0x1 ;  /* 0x000000020f0e1211 */ /* 0x000fc800078408ff */
[----:B------:R-:W-:-:S05]  /*0bf0*/  @P1 LEA.HI.X R15, R15, R3, R16, 0x1, P2 ;  /* 0x000000030f0f1211 */ /* 0x000fca00010f0c10 */
[----:B------:R1:W2:Y:S01]  /*0c00*/  @P1 LDG.E.U16 R25, desc[UR8][R14.64] ;  /* 0x000000080e191981 */ /* 0x0002a2000c1e1500 */
        /* <DEDUP_REMOVED lines=14> */
[----:B------:R-:W-:Y:S01]  /*0cf0*/  @P2 LEA.HI.X R17, R17, R3, R28, 0x1, P4 ;  /* 0x0000000311112211 */ /* 0x000fe200020f0c1c */
[----:B--2---:R0:W-:Y:S04]  /*0d00*/  STG.E.U16 desc[UR8][R14.64], R25 ;  /* 0x000000190e007986 */ /* 0x0041e8000c101508 */
[----:B------:R1:W2:Y:S01]  /*0d10*/  @P2 LDG.E.U16 R27, desc[UR8][R16.64] ;  /* 0x00000008101b2981 */ /* 0x0002a2000c1e1500 */
        /* <DEDUP_REMOVED lines=8> */
[----:B------:R-:W-:Y:S01]  /*0da0*/  @P2 IMAD R23, R26, UR4, R22 ;  /* 0x000000041a172c24 */ /* 0x000fe2000f8e0216 */
[----:B------:R-:W-:-:S04]  /*0db0*/  @!P2 PRMT R29, RZ, 0x7610, R29 ;  /* 0x00007610ff1da816 */ /* 0x000fc8000000001d */
[----:B-1----:R-:W-:-:S04]  /*0dc0*/  @P2 IADD3 R17, P4, PT, R8, R23, RZ ;  /* 0x0000001708112210 */ /* 0x002fc80007f9e0ff */
[----:B------:R-:W-:Y:S02]  /*0dd0*/  @P2 LEA.HI.X.SX32 R26, R23, R9, 0x1, P4 ;  /* 0x00000009171a2211 */ /* 0x000fe400020f0eff */
[----:B------:R-:W-:-:S04]  /*0de0*/  @P2 LEA R16, P4, R17, R2, 0x1 ;  /* 0x0000000211102211 */ /* 0x000fc800078808ff */
[----:B------:R-:W-:Y:S01]  /*0df0*/  @P2 LEA.HI.X R17, R17, R3, R26, 0x1, P4 ;  /* 0x0000000311112211 */ /* 0x000fe200020f0c1a */
[----:B--2---:R0:W-:Y:S04]  /*0e00*/  STG.E.U16 desc[UR8][R14.64], R27 ;  /* 0x0000001b0e007986 */ /* 0x0041e8000c101508 */
[----:B------:R1:W2:Y:S01]  /*0e10*/  @P2 LDG.E.U16 R29, desc[UR8][R16.64] ;  /* 0x00000008101d2981 */ /* 0x0002a2000c1e1500 */
[----:B------:R-:W-:-:S04]  /*0e20*/  VIADD R26, R24, 0x3 ;  /* 0x00000003181a7836 */ /* 0x000fc80000000000 */
[----:B------:R-:W-:Y:S01]  /*0e30*/  IMAD R23, R26, UR4, R7 ;  /* 0x000000041a177c24 */ /* 0x000fe2000f8e0207 */
[----:B0-----:R-:W-:-:S04]  /*0e40*/  IADD3 R14, P2, PT, R14, UR10, RZ ;  /* 0x0000000a0e0e7c10 */ /* 0x001fc8000ff5e0ff */
[----:B------:R-:W-:Y:S02]  /*0e50*/  LOP3.LUT R25, R18, R23, RZ, 0xfc, !PT ;  /* 0x0000001712197212 */ /* 0x000fe400078efcff */
[----:B------:R-:W-:Y:S02]  /*0e60*/  IADD3.X R15, PT, PT, R15, UR5, RZ, P2, !PT ;  /* 0x000000050f0f7c10 */ /* 0x000fe400097fe4ff */
        /* <DEDUP_REMOVED lines=10> */
[----:B------:R-:W2:Y:S01]  /*0f10*/  @P1 LDG.E.U16 R25, desc[UR8][R16.64] ;  /* 0x0000000810191981 */ /* 0x000ea2000c1e1500 */
[----:B------:R-:W-:Y:S01]  /*0f20*/  VIADD R24, R24, 0x4 ;  /* 0x0000000418187836 */ /* 0x000fe20000000000 */
[----:B0-----:R-:W-:-:S04]  /*0f30*/  IADD3 R14, P1, PT, R14, UR10, RZ ;  /* 0x0000000a0e0e7c10 */ /* 0x001fc8000ff3e0ff */
[----:B------:R-:W-:Y:S02]  /*0f40*/  IADD3.X R15, PT, PT, R15, UR5, RZ, P1, !PT ;  /* 0x000000050f0f7c10 */ /* 0x000fe40008ffe4ff */
[----:B------:R-:W-:Y:S02]  /*0f50*/  ISETP.GE.AND P1, PT, R24, R21, PT ;  /* 0x000000151800720c */ /* 0x000fe40003f26270 */
[----:B------:R-:W-:-:S04]  /*0f60*/  IADD3 R26, P2, PT, R14, UR10, RZ ;  /* 0x0000000a0e1a7c10 */ /* 0x000fc8000ff5e0ff */
[----:B------:R-:W-:Y:S01]  /*0f70*/  IADD3.X R23, PT, PT, R15, UR5, RZ, P2, !PT ;  /* 0x000000050f177c10 */ /* 0x000fe200097fe4ff */
[----:B--2---:R0:W-:Y:S06]  /*0f80*/  STG.E.U16 desc[UR8][R14.64], R25 ;  /* 0x000000190e007986 */ /* 0x0041ec000c101508 */
[----:B------:R-:W-:Y:S05]  /*0f90*/  @!P1 BRA `(.L_x_85) ;  /* 0xfffffff800d49947 */ /* 0x000fea000383ffff */
[----:B0-----:R-:W-:Y:S02]  /*0fa0*/  IMAD.MOV.U32 R25, RZ, RZ, R26 ;  /* 0x000000ffff197224 */ /* 0x001fe400078e001a */
[----:B------:R-:W-:-:S07]  /*0fb0*/  IMAD.MOV.U32 R28, RZ, RZ, R23 ;  /* 0x000000ffff1c7224 */ /* 0x000fce00078e0017 */
.L_x_84:
        /* <DEDUP_REMOVED lines=19> */
[----:B------:R-:W-:Y:S02]  /*10f0*/  VIADD R21, R24, 0x1 ;  /* 0x0000000118157836 */ /* 0x000fe40000000000 */
[----:B------:R-:W-:Y:S02]  /*1100*/  IMAD.MOV.U32 R24, RZ, RZ, R26 ;  /* 0x000000ffff187224 */ /* 0x000fe400078e001a */
[----:B------:R-:W-:Y:S02]  /*1110*/  IMAD R16, R21, UR6, R7 ;  /* 0x0000000615107c24 */ /* 0x000fe4000f8e0207 */
[----:B------:R-:W-:-:S03]  /*1120*/  IMAD.MOV.U32 R25, RZ, RZ, R23 ;  /* 0x000000ffff197224 */ /* 0x000fc600078e0017 */
[----:B------:R-:W-:-:S04]  /*1130*/  LOP3.LUT R17, R18, R16, RZ, 0xfc, !PT ;  /* 0x0000001012117212 */ /* 0x000fc800078efcff */
[----:B------:R-:W-:-:S04]  /*1140*/  ISETP.GT.AND P0, PT, R17, -0x1, !P1 ;  /* 0xffffffff1100780c */ /* 0x000fc80004f04270 */
[----:B------:R-:W-:-:S04]  /*1150*/  ISETP.LT.AND P0, PT, R20, R13, P0 ;  /* 0x0000000d1400720c */ /* 0x000fc80000701270 */
[----:B------:R-:W-:-:S13]  /*1160*/  ISETP.LT.AND P0, PT, R16, R19, P0 ;  /* 0x000000131000720c */ /* 0x000fda0000701270 */
[----:B------:R-:W-:Y:S01]  /*1170*/  @P0 IMAD R16, R21, UR6, R22 ;  /* 0x0000000615100c24 */ /* 0x000fe2000f8e0216 */
[----:B------:R-:W-:-:S04]  /*1180*/  @!P0 PRMT R29, RZ, 0x7610, R29 ;  /* 0x00007610ff1d8816 */ /* 0x000fc8000000001d */
[----:B------:R-:W-:-:S04]  /*1190*/  @P0 IADD3 R17, P1, PT, R8, R16, RZ ;  /* 0x0000001008110210 */ /* 0x000fc80007f3e0ff */
[----:B0-----:R-:W-:Y:S02]  /*11a0*/  @P0 LEA.HI.X.SX32 R14, R16, R9, 0x1, P1 ;  /* 0x00000009100e0211 */ /* 0x001fe400008f0eff */
[----:B------:R-:W-:-:S04]  /*11b0*/  @P0 LEA R16, P1, R17, R2, 0x1 ;  /* 0x0000000211100211 */ /* 0x000fc800078208ff */
[----:B------:R-:W-:Y:S01]  /*11c0*/  @P0 LEA.HI.X R17, R17, R3, R14, 0x1, P1 ;  /* 0x0000000311110211 */ /* 0x000fe200008f0c0e */
[----:B--2---:R0:W-:Y:S04]  /*11d0*/  STG.E.U16 desc[UR8][R24.64], R27 ;  /* 0x0000001b18007986 */ /* 0x0041e8000c101508 */
[----:B------:R-:W2:Y:S01]  /*11e0*/  @P0 LDG.E.U16 R29, desc[UR8][R16.64] ;  /* 0x00000008101d0981 */ /* 0x000ea2000c1e1500 */
        /* <DEDUP_REMOVED lines=8> */
[----:B--2---:R0:W-:Y:S06]  /*1270*/  STG.E.U16 desc[UR8][R14.64], R29 ;  /* 0x0000001d0e007986 */ /* 0x0041ec000c101508 */
.L_x_86:
[----:B------:R-:W-:-:S13]  /*1280*/  ISETP.LT.OR P0, PT, R24, UR4, P0 ;  /* 0x0000000418007c0c */ /* 0x000fda0008701670 */
[----:B------:R-:W-:Y:S05]  /*1290*/  @!P0 BRA `(.L_x_83) ;  /* 0x0000000000588947 */ /* 0x000fea0003800000 */
[----:B------:R-:W0:Y:S01]  /*12a0*/  LDC R17, c[0x0][0x3c8] ;  /* 0x0000f200ff117b82 */ /* 0x000e220000000800 */
[----:B------:R-:W1:Y:S01]  /*12b0*/  LDCU UR4, c[0x0][0x390] ;  /* 0x00007200ff0477ac */ /* 0x000e620008000800 */
[----:B------:R-:W-:Y:S01]  /*12c0*/  BSSY.RECONVERGENT B0, `(.L_x_87) ;  /* 0x0000010000007945 */ /* 0x000fe20003800200 */
[----:B------:R-:W-:Y:S01]  /*12d0*/  IMAD.MOV.U32 R27, RZ, RZ, R23 ;  /* 0x000000ffff1b7224 */ /* 0x000fe200078e0017 */
[----:B-1----:R-:W-:Y:S01]  /*12e0*/  ISETP.GE.AND P0, PT, R12, UR4, PT ;  /* 0x000000040c007c0c */ /* 0x002fe2000bf06270 */
[----:B0-----:R-:W-:-:S05]  /*12f0*/  IMAD R14, R24, R17, R7 ;  /* 0x00000011180e7224 */ /* 0x001fca00078e0207 */
[----:B------:R-:W-:-:S04]  /*1300*/  LOP3.LUT R18, R18, R14, RZ, 0xfc, !PT ;  /* 0x0000000e12127212 */ /* 0x000fc800078efcff */
[----:B------:R-:W-:-:S04]  /*1310*/  ISETP.GT.AND P0, PT, R18, -0x1, !P0 ;  /* 0xffffffff1200780c */ /* 0x000fc80004704270 */
[----:B------:R-:W-:-:S04]  /*1320*/  ISETP.LT.AND P0, PT, R20, R13, P0 ;  /* 0x0000000d1400720c */ /* 0x000fc80000701270 */
[----:B------:R-:W-:-:S13]  /*1330*/  ISETP.LT.AND P0, PT, R14, R19, P0 ;  /* 0x000000130e00720c */ /* 0x000fda0000701270 */
[----:B------:R-:W-:Y:S01]  /*1340*/  @!P0 PRMT R15, RZ, 0x7610, R15 ;  /* 0x00007610ff0f8816 */ /* 0x000fe2000000000f */
[----:B------:R-:W-:Y:S06]  /*1350*/  @!P0 BRA `(.L_x_88) ;  /* 0x0000000000188947 */ /* 0x000fec0003800000 */
[----:B------:R-:W-:-:S05]  /*1360*/  IMAD R22, R24, R17, R22 ;  /* 0x0000001118167224 */ /* 0x000fca00078e0216 */
[----:B------:R-:W-:-:S04]  /*1370*/  IADD3 R13, P0, PT, R8, R22, RZ ;  /* 0x00000016080d7210 */ /* 0x000fc80007f1e0ff */
[----:B------:R-:W-:Y:S02]  /*1380*/  LEA.HI.X.SX32 R22, R22, R9, 0x1, P0 ;  /* 0x0000000916167211 */ /* 0x000fe400000f0eff */
[----:B------:R-:W-:-:S04]  /*1390*/  LEA R14, P0, R13, R2, 0x1 ;  /* 0x000000020d0e7211 */ /* 0x000fc800078008ff */
[----:B------:R-:W-:-:S06]  /*13a0*/  LEA.HI.X R15, R13, R3, R22, 0x1, P0 ;  /* 0x000000030d0f7211 */ /* 0x000fcc00000f0c16 */
[----:B------:R0:W5:Y:S03]  /*13b0*/  LDG.E.U16 R15, desc[UR8][R14.64] ;  /* 0x000000080e0f7981 */ /* 0x000166000c1e1500 */
.L_x_88:
[----:B------:R-:W-:Y:S05]  /*13c0*/  BSYNC.RECONVERGENT B0 ;  /* 0x0000000000007941 */ /* 0x000fea0003800200 */
.L_x_87:
[----:B-----5:R1:W-:Y:S01]  /*13d0*/  STG.E.U16 desc[UR8][R26.64], R15 ;  /* 0x0000000f1a007986 */ /* 0x0203e2000c101508 */
[----:B------:R-:W-:-:S04]  /*13e0*/  IADD3 R25, P0, PT, R26, UR10, RZ ;  /* 0x0000000a1a197c10 */ /* 0x000fc8000ff1e0ff */
[----:B------:R-:W-:-:S09]  /*13f0*/  IADD3.X R28, PT, PT, R23, UR5, RZ, P0, !PT ;  /* 0x00000005171c7c10 */ /* 0x000fd200087fe4ff */
.L_x_83:
[----:B------:R-:W2:Y:S01]  /*1400*/  LDCU UR4, c[0x0][0x3a0] ;  /* 0x00007400ff0477ac */ /* 0x000ea20008000800 */
[----:B------:R-:W-:-:S05]  /*1410*/  VIADD R10, R10, 0x1 ;  /* 0x000000010a0a7836 */ /* 0x000fca0000000000 */
[----:B--2---:R-:W-:-:S13]  /*1420*/  ISETP.GE.AND P0, PT, R10, UR4, PT ;  /* 0x000000040a007c0c */ /* 0x004fda000bf06270 */
[----:B------:R-:W-:Y:S05]  /*1430*/  @!P0 BRA `(.L_x_89) ;  /* 0xfffffff4004c8947 */ /* 0x000fea000383ffff */
.L_x_82:
        /* <DEDUP_REMOVED lines=8> */
.L_x_81:
        /* <DEDUP_REMOVED lines=8> */
.L_x_92:
        /* <DEDUP_REMOVED lines=12> */
.L_x_98:


//--------------------- .nv.global.init           --------------------------
	.section	.nv.global.init,"aw",@progbits
.nv.global.init:
	.type		__T23,@object
	.size		__T23,(__T24 - __T23)
__T23:
        /*0000*/ 	.byte	0x54, 0x20, 0x70, 0x6f, 0x77, 0x69, 0x28, 0x54, 0x2c, 0x20, 0x54, 0x29, 0x20, 0x5b, 0x77, 0x69
        /*0010*/ 	.byte	0x74, 0x68, 0x20, 0x54, 0x20, 0x3d, 0x20, 0x69, 0x6e, 0x74, 0x5d, 0x00
	.type		__T24,@object
	.size		__T24,(__T22 - __T24)
__T24:
        /*001c*/ 	.byte	0x54, 0x20, 0x70, 0x6f, 0x77, 0x69, 0x28, 0x54, 0x2c, 0x20, 0x54, 0x29, 0x20, 0x5b, 0x77, 0x69
        /*002c*/ 	.byte	0x74, 0x68, 0x20, 0x54, 0x20, 0x3d, 0x20, 0x6c, 0x6f, 0x6e, 0x67, 0x5d, 0x00
	.type		__T22,@object
	.size		__T22,(__T21 - __T22)
__T22:
        /*0039*/ 	.byte	0x54, 0x20, 0x70, 0x6f, 0x77, 0x69, 0x28, 0x54, 0x2c, 0x20, 0x54, 0x29, 0x20, 0x5b, 0x77, 0x69
        /*0049*/ 	.byte	0x74, 0x68, 0x20, 0x54, 0x20, 0x3d, 0x20, 0x73, 0x68, 0x6f, 0x72, 0x74, 0x5d, 0x00
	.type		__T21,@object
	.size		__T21,(__T20 - __T21)
__T21:
        /*0057*/ 	.byte	0x54, 0x20, 0x70, 0x6f, 0x77, 0x69, 0x28, 0x54, 0x2c, 0x20, 0x54, 0x29, 0x20, 0x5b, 0x77, 0x69
        /*0067*/ 	.byte	0x74, 0x68, 0x20, 0x54, 0x20, 0x3d, 0x20, 0x73, 0x69, 0x67, 0x6e, 0x65, 0x64, 0x20, 0x63, 0x68
        /*0077*/ 	.byte	0x61, 0x72, 0x5d, 0x00
	.type		__T20,@object
	.size		__T20,(.L_0 - __T20)
__T20:
        /*007b*/ 	.byte	0x54, 0x20, 0x70, 0x6f, 0x77, 0x69, 0x28, 0x54, 0x2c, 0x20, 0x54, 0x29, 0x20, 0x5b, 0x77, 0x69
        /*008b*/ 	.byte	0x74, 0x68, 0x20, 0x54, 0x20, 0x3d, 0x20, 0x75, 0x6e, 0x73, 0x69, 0x67, 0x6e, 0x65, 0x64, 0x20
        /*009b*/ 	.byte	0x63, 0x68, 0x61, 0x72, 0x5d, 0x00
.L_0:


//--------------------- .nv.shared.reserved.0     --------------------------
	.section	.nv.shared.reserved.0,"aw",@nobits
	.weak		__nv_reservedSMEM_offset_0_alias
	.size		__nv_reservedSMEM_offset_0_alias, 0, 64
	.other		__nv_reservedSMEM_offset_0_alias,@"STO_CUDA_RESERVED_SHARED STV_DEFAULT"
__nv_reservedSMEM_offset_0_alias:
	.zero		0
	.zero		64


//--------------------- .nv.constant0._Z13vol2im_kernelIddEviPKT_iiiiiiiiiiiiiiiiiiiPS0_ --------------------------
	.section	.nv.constant0._Z13vol2im_kernelIddEviPKT_iiiiiiiiiiiiiiiiiiiPS0_,"a",@progbits
	.sectionflags	@""
	.align	4
.nv.constant0._Z13vol2im_kernelIddEviPKT_iiiiiiiiiiiiiiiiiiiPS0_:
	.zero		1000


//--------------------- .nv.constant0._Z14vol2col_kernelIdEviPKT_iiiiiiiiiiiiiiiiiiPS0_ --------------------------
	.section	.nv.constant0._Z14vol2col_kernelIdEviPKT_iiiiiiiiiiiiiiiiiiPS0_,"a",@progbits
	.sectionflags	@""
	.align	4
.nv.constant0._Z14vol2col_kernelIdEviPKT_iiiiiiiiiiiiiiiiiiPS0_:
	.zero		992


//--------------------- .nv.constant0._Z13vol2im_kernelIffEviPKT_iiiiiiiiiiiiiiiiiiiPS0_ --------------------------
	.section	.nv.constant0._Z13vol2im_kernelIffEviPKT_iiiiiiiiiiiiiiiiiiiPS0_,"a",@progbits
	.sectionflags	@""
	.align	4
.nv.constant0._Z13vol2im_kernelIffEviPKT_iiiiiiiiiiiiiiiiiiiPS0_:
	.zero		1000


//--------------------- .nv.constant0._Z14vol2col_kernelIfEviPKT_iiiiiiiiiiiiiiiiiiPS0_ --------------------------
	.section	.nv.constant0._Z14vol2col_kernelIfEviPKT_iiiiiiiiiiiiiiiiiiPS0_,"a",@progbits
	.sectionflags	@""
	.align	4
.nv.constant0._Z14vol2col_kernelIfEviPKT_iiiiiiiiiiiiiiiiiiPS0_:
	.zero		992


//--------------------- .nv.constant0._Z13vol2im_kernelIN3c104HalfEfEviPKT_iiiiiiiiiiiiiiiiiiiPS2_ --------------------------
	.section	.nv.constant0._Z13vol2im_kernelIN3c104HalfEfEviPKT_iiiiiiiiiiiiiiiiiiiPS2_,"a",@progbits
	.sectionflags	@""
	.align	4
.nv.constant0._Z13vol2im_kernelIN3c104HalfEfEviPKT_iiiiiiiiiiiiiiiiiiiPS2_:
	.zero		1000


//--------------------- .nv.constant0._Z14vol2col_kernelIN3c104HalfEEviPKT_iiiiiiiiiiiiiiiiiiPS2_ --------------------------
	.section	.nv.constant0._Z14vol2col_kernelIN3c104HalfEEviPKT_iiiiiiiiiiiiiiiiiiPS2_,"a",@progbits
	.sectionflags	@""
	.align	4
.nv.constant0._Z14vol2col_kernelIN3c104HalfEEviPKT_iiiiiiiiiiiiiiiiiiPS2_:
	.zero		992


//--------------------- SYMBOLS --------------------------

	.type		.nv.reservedSmem.offset0,@object
	.size		.nv.reservedSmem.offset0,0x4
